def matmul_kernel(
    a_ptr,
    b_ptr,
    c_ptr,
    M,
    N,
    K,
    stride_am,
    stride_ak,
    stride_bk,
    stride_bn,
    stride_cm,
    stride_cn,
    BLOCK_M: tl.constexpr,
    BLOCK_N: tl.constexpr,
    BLOCK_K: tl.constexpr,
    GROUP_M: tl.constexpr,
):
    pid = tl.program_id(axis=0)
    num_pid_m = tl.cdiv(M, BLOCK_M)
    num_pid_n = tl.cdiv(N, BLOCK_N)
    num_pid_in_group = GROUP_M * num_pid_n
    group_id = pid // num_pid_in_group
    first_pid_m = group_id * GROUP_M
    group_size_m = min(num_pid_m - first_pid_m, GROUP_M)
    pid_m = first_pid_m + ((pid % num_pid_in_group) % group_size_m)
    pid_n = (pid % num_pid_in_group) // group_size_m

    offs_am = (pid_m * BLOCK_M + tl.arange(0, BLOCK_M)) % M
    offs_bn = (pid_n * BLOCK_N + tl.arange(0, BLOCK_N)) % N
    offs_k = tl.arange(0, BLOCK_K)
    a_ptrs = a_ptr + offs_am[:, None] * stride_am + offs_k[None, :] * stride_ak
    b_ptrs = b_ptr + offs_k[:, None] * stride_bk + offs_bn[None, :] * stride_bn

    acc = tl.zeros((BLOCK_M, BLOCK_N), dtype=tl.float32)
    for kk in range(0, tl.cdiv(K, BLOCK_K)):
        a = tl.load(a_ptrs, mask=offs_k[None, :] < K - kk * BLOCK_K, other=0.0)
        b = tl.load(b_ptrs, mask=offs_k[:, None] < K - kk * BLOCK_K, other=0.0)
        acc = tl.dot(a, b, acc)
        a_ptrs += BLOCK_K * stride_ak
        b_ptrs += BLOCK_K * stride_bk

    c = acc.to(c_ptr.dtype.element_ty)
    offs_cm = pid_m * BLOCK_M + tl.arange(0, BLOCK_M)
    offs_cn = pid_n * BLOCK_N + tl.arange(0, BLOCK_N)
    c_ptrs = c_ptr + offs_cm[:, None] * stride_cm + offs_cn[None, :] * stride_cn
    mask = (offs_cm[:, None] < M) & (offs_cn[None, :] < N)
    tl.store(c_ptrs, c, mask=mask)

# config = {"BLOCK_K": 64, "BLOCK_M": 128, "BLOCK_N": 64, "GROUP_M": 8, "arch": "sm_100", "dtype": "fp8e4m3", "num_ctas": 1, "num_stages": 2, "num_warps": 8}
# arch = sm_100


// ===== COMPILED SASS (sm_100a) =====

	.target	sm_100a

	.elftype	@"ET_EXEC"


//--------------------- .note.nv.tkinfo           --------------------------
	.section	.note.nv.tkinfo,"",@"SHT_NOTE"
	.sectionflags	@"SHF_NOTE_NV_TKINFO"
	.tkinfo
        /*0018*/ 	.word	0x00000081
        /*0030*/ 	.string	""
        /*0030*/ 	.string	"ptxas-blackwell"
        /*0030*/ 	.string	"Cuda compilation tools, release 12.9, V12.9.86"
        /*0030*/ 	.string	"Build cuda_12.9.r12.9/compiler.36037853_0"
        /*0030*/ 	.string	"-v  -suppress-debug-info  -lineinfo  -arch sm_100a "



//--------------------- .note.nv.cuver            --------------------------
	.section	.note.nv.cuver,"",@"SHT_NOTE"
	.sectionflags	@"SHF_NOTE_NV_CUVER"
        /*0018*/ 	.short	0x0001
        /*001a*/ 	.short	0x0064
        /*001c*/ 	.short	0x0001
        /*001e*/ 	.short	0x0000
        /*0020*/ 	.short	0x0001
        /*0022*/ 	.short	0x0000


//--------------------- .nv.info                  --------------------------
	.section	.nv.info,"",@"SHT_CUDA_INFO"
	.align	4


	//----- nvinfo : EIATTR_REGCOUNT
	.align		4
        /*0000*/ 	.byte	0x04, 0x2f
        /*0002*/ 	.short	(.L_4 - .L_3)
	.align		4
.L_3:
        /*0004*/ 	.word	index@(matmul_kernel)
        /*0008*/ 	.word	0x000000c3


	//----- nvinfo : EIATTR_FRAME_SIZE
	.align		4
.L_4:
        /*000c*/ 	.byte	0x04, 0x11
        /*000e*/ 	.short	(.L_6 - .L_5)
	.align		4
.L_5:
        /*0010*/ 	.word	index@($__internal_2_$__cuda_sm10x_tcgen05_guardrail_trap_unallocated_columns_being_dealloced)
        /*0014*/ 	.word	0x00000000


	//----- nvinfo : EIATTR_FRAME_SIZE
	.align		4
.L_6:
        /*0018*/ 	.byte	0x04, 0x11
        /*001a*/ 	.short	(.L_8 - .L_7)
	.align		4
.L_7:
        /*001c*/ 	.word	index@($__internal_1_$__cuda_sm10x_tcgen05_guardrail_trap_phase_invalid_during_alloc)
        /*0020*/ 	.word	0x00000000


	//----- nvinfo : EIATTR_FRAME_SIZE
	.align		4
.L_8:
        /*0024*/ 	.byte	0x04, 0x11
        /*0026*/ 	.short	(.L_10 - .L_9)
	.align		4
.L_9:
        /*0028*/ 	.word	index@($__internal_0_$__cuda_sm10x_tcgen05_guardrail_trap_col_being_dealloced_not_returned_by_alloc)
        /*002c*/ 	.word	0x00000000


	//----- nvinfo : EIATTR_FRAME_SIZE
	.align		4
.L_10:
        /*0030*/ 	.byte	0x04, 0x11
        /*0032*/ 	.short	(.L_12 - .L_11)
	.align		4
.L_11:
        /*0034*/ 	.word	index@(matmul_kernel)
        /*0038*/ 	.word	0x00000000


	//----- nvinfo : EIATTR_MIN_STACK_SIZE
	.align		4
.L_12:
        /*003c*/ 	.byte	0x04, 0x12
        /*003e*/ 	.short	(.L_14 - .L_13)
	.align		4
.L_13:
        /*0040*/ 	.word	index@(matmul_kernel)
        /*0044*/ 	.word	0x00000000
.L_14:


//--------------------- .nv.info.matmul_kernel    --------------------------
	.section	.nv.info.matmul_kernel,"",@"SHT_CUDA_INFO"
	.sectionflags	@""
	.align	4


	//----- nvinfo : EIATTR_CUDA_API_VERSION
	.align		4
        /*0000*/ 	.byte	0x04, 0x37
        /*0002*/ 	.short	(.L_16 - .L_15)
.L_15:
        /*0004*/ 	.word	0x00000081


	//----- nvinfo : EIATTR_KPARAM_INFO
	.align		4
.L_16:
        /*0008*/ 	.byte	0x04, 0x17
        /*000a*/ 	.short	(.L_18 - .L_17)
.L_17:
        /*000c*/ 	.word	0x00000000
        /*0010*/ 	.short	0x000d
        /*0012*/ 	.short	0x0048
        /*0014*/ 	.byte	0x00, 0xf4, 0x21, 0x00


	//----- nvinfo : EIATTR_KPARAM_INFO
	.align		4
.L_18:
        /*0018*/ 	.byte	0x04, 0x17
        /*001a*/ 	.short	(.L_20 - .L_19)
.L_19:
        /*001c*/ 	.word	0x00000000
        /*0020*/ 	.short	0x000c
        /*0022*/ 	.short	0x0040
        /*0024*/ 	.byte	0x00, 0xf4, 0x21, 0x00


	//----- nvinfo : EIATTR_KPARAM_INFO
	.align		4
.L_20:
        /*0028*/ 	.byte	0x04, 0x17
        /*002a*/ 	.short	(.L_22 - .L_21)
.L_21:
        /*002c*/ 	.word	0x00000000
        /*0030*/ 	.short	0x000b
        /*0032*/ 	.short	0x0038
        /*0034*/ 	.byte	0x00, 0xf0, 0x11, 0x00


	//----- nvinfo : EIATTR_KPARAM_INFO
	.align		4
.L_22:
        /*0038*/ 	.byte	0x04, 0x17
        /*003a*/ 	.short	(.L_24 - .L_23)
.L_23:
        /*003c*/ 	.word	0x00000000
        /*0040*/ 	.short	0x000a
        /*0042*/ 	.short	0x0034
        /*0044*/ 	.byte	0x00, 0xf0, 0x11, 0x00


	//----- nvinfo : EIATTR_KPARAM_INFO
	.align		4
.L_24:
        /*0048*/ 	.byte	0x04, 0x17
        /*004a*/ 	.short	(.L_26 - .L_25)
.L_25:
        /*004c*/ 	.word	0x00000000
        /*0050*/ 	.short	0x0009
        /*0052*/ 	.short	0x0030
        /*0054*/ 	.byte	0x00, 0xf0, 0x11, 0x00


	//----- nvinfo : EIATTR_KPARAM_INFO
	.align		4
.L_26:
        /*0058*/ 	.byte	0x04, 0x17
        /*005a*/ 	.short	(.L_28 - .L_27)
.L_27:
        /*005c*/ 	.word	0x00000000
        /*0060*/ 	.short	0x0008
        /*0062*/ 	.short	0x002c
        /*0064*/ 	.byte	0x00, 0xf0, 0x11, 0x00


	//----- nvinfo : EIATTR_KPARAM_INFO
	.align		4
.L_28:
        /*0068*/ 	.byte	0x04, 0x17
        /*006a*/ 	.short	(.L_30 - .L_29)
.L_29:
        /*006c*/ 	.word	0x00000000
        /*0070*/ 	.short	0x0007
        /*0072*/ 	.short	0x0028
        /*0074*/ 	.byte	0x00, 0xf0, 0x11, 0x00


	//----- nvinfo : EIATTR_KPARAM_INFO
	.align		4
.L_30:
        /*0078*/ 	.byte	0x04, 0x17
        /*007a*/ 	.short	(.L_32 - .L_31)
.L_31:
        /*007c*/ 	.word	0x00000000
        /*0080*/ 	.short	0x0006
        /*0082*/ 	.short	0x0024
        /*0084*/ 	.byte	0x00, 0xf0, 0x11, 0x00


	//----- nvinfo : EIATTR_KPARAM_INFO
	.align		4
.L_32:
        /*0088*/ 	.byte	0x04, 0x17
        /*008a*/ 	.short	(.L_34 - .L_33)
.L_33:
        /*008c*/ 	.word	0x00000000
        /*0090*/ 	.short	0x0005
        /*0092*/ 	.short	0x0020
        /*0094*/ 	.byte	0x00, 0xf0, 0x11, 0x00


	//----- nvinfo : EIATTR_KPARAM_INFO
	.align		4
.L_34:
        /*0098*/ 	.byte	0x04, 0x17
        /*009a*/ 	.short	(.L_36 - .L_35)
.L_35:
        /*009c*/ 	.word	0x00000000
        /*00a0*/ 	.short	0x0004
        /*00a2*/ 	.short	0x001c
        /*00a4*/ 	.byte	0x00, 0xf0, 0x11, 0x00


	//----- nvinfo : EIATTR_KPARAM_INFO
	.align		4
.L_36:
        /*00a8*/ 	.byte	0x04, 0x17
        /*00aa*/ 	.short	(.L_38 - .L_37)
.L_37:
        /*00ac*/ 	.word	0x00000000
        /*00b0*/ 	.short	0x0003
        /*00b2*/ 	.short	0x0018
        /*00b4*/ 	.byte	0x00, 0xf0, 0x11, 0x00


	//----- nvinfo : EIATTR_KPARAM_INFO
	.align		4
.L_38:
        /*00b8*/ 	.byte	0x04, 0x17
        /*00ba*/ 	.short	(.L_40 - .L_39)
.L_39:
        /*00bc*/ 	.word	0x00000000
        /*00c0*/ 	.short	0x0002
        /*00c2*/ 	.short	0x0010
        /*00c4*/ 	.byte	0x00, 0xf4, 0x21, 0x00


	//----- nvinfo : EIATTR_KPARAM_INFO
	.align		4
.L_40:
        /*00c8*/ 	.byte	0x04, 0x17
        /*00ca*/ 	.short	(.L_42 - .L_41)
.L_41:
        /*00cc*/ 	.word	0x00000000
        /*00d0*/ 	.short	0x0001
        /*00d2*/ 	.short	0x0008
        /*00d4*/ 	.byte	0x00, 0xf4, 0x21, 0x00


	//----- nvinfo : EIATTR_KPARAM_INFO
	.align		4
.L_42:
        /*00d8*/ 	.byte	0x04, 0x17
        /*00da*/ 	.short	(.L_44 - .L_43)
.L_43:
        /*00dc*/ 	.word	0x00000000
        /*00e0*/ 	.short	0x0000
        /*00e2*/ 	.short	0x0000
        /*00e4*/ 	.byte	0x00, 0xf4, 0x21, 0x00


	//----- nvinfo : EIATTR_AT_ENTRY_FRAGMENTS
	.align		4
.L_44:
        /*00e8*/ 	.byte	0x04, 0x4f
        /*00ea*/ 	.short	(.L_46 - .L_45)


	//   ....[0]....
.L_45:
        /*00ec*/ 	.word	0x00000004


	//----- nvinfo : EIATTR_RESERVED_SMEM_USED
	.align		4
.L_46:
        /*00f0*/ 	.byte	0x01, 0x41
	.zero		2


	//----- nvinfo : EIATTR_SPARSE_MMA_MASK
	.align		4
        /*00f4*/ 	.byte	0x03, 0x50
        /*00f6*/ 	.short	0x0000


	//----- nvinfo : EIATTR_TCGEN05_1CTA_USED
	.align		4
        /*00f8*/ 	.byte	0x01, 0x51
	.zero		2


	//----- nvinfo : EIATTR_MAXREG_COUNT
	.align		4
        /*00fc*/ 	.byte	0x03, 0x1b
        /*00fe*/ 	.short	0x00ff


	//----- nvinfo : EIATTR_NUM_BARRIERS
	.align		4
        /*0100*/ 	.byte	0x02, 0x4c
        /*0102*/ 	.byte	0x01
	.zero		1


	//----- nvinfo : EIATTR_INT_WARP_WIDE_INSTR_OFFSETS
	.align		4
        /*0104*/ 	.byte	0x04, 0x31
        /*0106*/ 	.short	(.L_48 - .L_47)


	//   ....[0]....
.L_47:
        /*0108*/ 	.word	0x00001940


	//   ....[1]....
        /*010c*/ 	.word	0x00001960


	//   ....[2]....
        /*0110*/ 	.word	0x00002e00


	//   ....[3]....
        /*0114*/ 	.word	0x000060d0


	//   ....[4]....
        /*0118*/ 	.word	0x00006120


	//----- nvinfo : EIATTR_COOP_GROUP_MASK_REGIDS
	.align		4
.L_48:
        /*011c*/ 	.byte	0x04, 0x29
        /*011e*/ 	.short	(.L_50 - .L_49)


	//   ....[0]....
.L_49:
        /*0120*/ 	.word	0xffffffff


	//   ....[1]....
        /*0124*/ 	.word	0xffffffff


	//   ....[2]....
        /*0128*/ 	.word	0xffffffff


	//   ....[3]....
        /*012c*/ 	.word	0xffffffff


	//----- nvinfo : EIATTR_COOP_GROUP_INSTR_OFFSETS
	.align		4
.L_50:
        /*0130*/ 	.byte	0x04, 0x28
        /*0132*/ 	.short	(.L_52 - .L_51)


	//   ....[0]....
.L_51:
        /*0134*/ 	.word	0x00000060


	//   ....[1]....
        /*0138*/ 	.word	0x00000320


	//   ....[2]....
        /*013c*/ 	.word	0x00005f60


	//   ....[3]....
        /*0140*/ 	.word	0x000061d0


	//----- nvinfo : EIATTR_VRC_CTA_INIT_COUNT
	.align		4
.L_52:
        /*0144*/ 	.byte	0x02, 0x4a
        /*0146*/ 	.byte	0x80
	.zero		1


	//----- nvinfo : EIATTR_MBARRIER_INSTR_OFFSETS
	.align		4
        /*0148*/ 	.byte	0x04, 0x39
        /*014a*/ 	.short	(.L_54 - .L_53)


	//   ....[0]....
.L_53:
        /*014c*/ 	.word	0x00001a80
        /*0150*/ 	.word	0x000000ff
        /*0154*/ 	.word	0x00000000
        /*0158*/ 	.short	0x0100
        /*015a*/ 	.byte	0x0f
	.zero		1


	//   ....[1]....
        /*015c*/ 	.word	0x00002e30
        /*0160*/ 	.word	0x000000ff
        /*0164*/ 	.word	0x00006008
        /*0168*/ 	.short	0x0100
        /*016a*/ 	.byte	0x0d
	.zero		1


	//   ....[2]....
        /*016c*/ 	.word	0x00003900
        /*0170*/ 	.word	0x000000ff
        /*0174*/ 	.word	0x00000000
        /*0178*/ 	.short	0x010a
        /*017a*/ 	.byte	0x0f
	.zero		1


	//   ....[3]....
        /*017c*/ 	.word	0x00004a20
        /*0180*/ 	.word	0x000000ff
        /*0184*/ 	.word	0x00000000
        /*0188*/ 	.short	0x010a
        /*018a*/ 	.byte	0x0f
	.zero		1


	//   ....[4]....
        /*018c*/ 	.word	0x00004ab0
        /*0190*/ 	.word	0x000000ff
        /*0194*/ 	.word	0x00006000
        /*0198*/ 	.short	0x0108
        /*019a*/ 	.byte	0x0d
	.zero		1


	//   ....[5]....
        /*019c*/ 	.word	0x00004af0
        /*01a0*/ 	.word	0x000000ff
        /*01a4*/ 	.word	0x00006008
        /*01a8*/ 	.short	0x0108
        /*01aa*/ 	.byte	0x0d
	.zero		1


	//   ....[6]....
        /*01ac*/ 	.word	0x000061f0
        /*01b0*/ 	.word	0x000000ff
        /*01b4*/ 	.word	0x00000000
        /*01b8*/ 	.short	0x010a
        /*01ba*/ 	.byte	0x0f
	.zero		1


	//   ....[7]....
        /*01bc*/ 	.word	0x00006220
        /*01c0*/ 	.word	0x000000ff
        /*01c4*/ 	.word	0x00000000
        /*01c8*/ 	.short	0x010a
        /*01ca*/ 	.byte	0x0f
	.zero		1


	//----- nvinfo : EIATTR_NUM_MBARRIERS
	.align		4
.L_54:
        /*01cc*/ 	.byte	0x03, 0x38
        /*01ce*/ 	.short	0x0002


	//----- nvinfo : EIATTR_EXIT_INSTR_OFFSETS
	.align		4
        /*01d0*/ 	.byte	0x04, 0x1c
        /*01d2*/ 	.short	(.L_56 - .L_55)


	//   ....[0]....
.L_55:
        /*01d4*/ 	.word	0x000061e0


	//----- nvinfo : EIATTR_REQNTID
	.align		4
.L_56:
        /*01d8*/ 	.byte	0x04, 0x10
        /*01da*/ 	.short	(.L_58 - .L_57)
.L_57:
        /*01dc*/ 	.word	0x00000100
        /*01e0*/ 	.word	0x00000001
        /*01e4*/ 	.word	0x00000001


	//----- nvinfo : EIATTR_CRS_STACK_SIZE
	.align		4
.L_58:
        /*01e8*/ 	.byte	0x04, 0x1e
        /*01ea*/ 	.short	(.L_60 - .L_59)
.L_59:
        /*01ec*/ 	.word	0x00000000


	//----- nvinfo : EIATTR_CBANK_PARAM_SIZE
	.align		4
.L_60:
        /*01f0*/ 	.byte	0x03, 0x19
        /*01f2*/ 	.short	0x0050


	//----- nvinfo : EIATTR_PARAM_CBANK
	.align		4
        /*01f4*/ 	.byte	0x04, 0x0a
        /*01f6*/ 	.short	(.L_62 - .L_61)
	.align		4
.L_61:
        /*01f8*/ 	.word	index@(.nv.constant0.matmul_kernel)
        /*01fc*/ 	.short	0x0380
        /*01fe*/ 	.short	0x0050


	//----- nvinfo : EIATTR_SW_WAR
	.align		4
.L_62:
        /*0200*/ 	.byte	0x04, 0x36
        /*0202*/ 	.short	(.L_64 - .L_63)
.L_63:
        /*0204*/ 	.word	0x00000008
.L_64:


//--------------------- .nv.compat                --------------------------
	.section	.nv.compat,"",@"SHT_CUDA_COMPAT_INFO"
	.align	4
        /*0000*/ 	.byte	0x02, 0x02, 0x02, 0x00, 0x02, 0x05, 0x05, 0x00, 0x02, 0x03, 0x00, 0x00, 0x02, 0x06, 0x01, 0x00


//--------------------- .nv.callgraph             --------------------------
	.section	.nv.callgraph,"",@"SHT_CUDA_CALLGRAPH"
	.align	4
	.sectionentsize	8
	.align		4
        /*0000*/ 	.word	0x00000000
	.align		4
        /*0004*/ 	.word	0xffffffff
	.align		4
        /*0008*/ 	.word	0x00000000
	.align		4
        /*000c*/ 	.word	0xfffffffe
	.align		4
        /*0010*/ 	.word	0x00000000
	.align		4
        /*0014*/ 	.word	0xfffffffd
	.align		4
        /*0018*/ 	.word	0x00000000
	.align		4
        /*001c*/ 	.word	0xfffffffc


//--------------------- .text.matmul_kernel       --------------------------
	.section	.text.matmul_kernel,"ax",@progbits
	.align	128
        .global         matmul_kernel
        .type           matmul_kernel,@function
        .size           matmul_kernel,(.L_x_20 - matmul_kernel)
        .other          matmul_kernel,@"STO_CUDA_ENTRY STV_DEFAULT"
matmul_kernel:
.text.matmul_kernel:
[----:B------:R-:W0:Y:S01]  /*0000*/  LDC R1, c[0x0][0x37c] ;  /* 0x0000df00ff017b82 */ /* 0x000e220000000800 */
[----:B------:R-:W1:Y:S01]  /*0010*/  S2R R0, SR_TID.X ;  /* 0x0000000000007919 */ /* 0x000e620000002100 */
[----:B------:R-:W2:Y:S01]  /*0020*/  LDCU.64 UR26, c[0x0][0x358] ;  /* 0x00006b00ff1a77ac */ /* 0x000ea20008000a00 */
[----:B-1----:R-:W-:-:S13]  /*0030*/  ISETP.GE.U32.AND P1, PT, R0, 0x20, PT ;  /* 0x000000200000780c */ /* 0x002fda0003f26070 */
[----:B--2---:R-:W-:Y:S05]  /*0040*/  @P1 BRA `(.L_x_0) ;  /* 0x0000000000b81947 */ /* 0x004fea0003800000 */
[----:B------:R-:W1:Y:S01]  /*0050*/  S2UR UR6, SR_CgaCtaId ;  /* 0x00000000000679c3 */ /* 0x000e620000008800 */
[----:B------:R-:W-:Y:S01]  /*0060*/  NOP ;  /* 0x0000000000007918 */ /* 0x000fe20000000000 */
[----:B------:R-:W-:Y:S02]  /*0070*/  UMOV UR4, 0x40 ;  /* 0x0000004000047882 */ /* 0x000fe40000000000 */
[----:B-1----:R-:W-:-:S09]  /*0080*/  ULEA UR4, UR6, UR4, 0x18 ;  /* 0x0000000406047291 */ /* 0x002fd2000f8ec0ff */
[----:B------:R-:W1:Y:S01]  /*0090*/  LDS.U8 R2, [UR4] ;  /* 0x00000004ff027984 */ /* 0x000e620008000000 */
[----:B------:R-:W-:Y:S02]  /*00a0*/  UMOV UR4, 0x400 ;  /* 0x0000040000047882 */ /* 0x000fe40000000000 */
[----:B------:R-:W-:Y:S01]  /*00b0*/  ULEA UR4, UR6, UR4, 0x18 ;  /* 0x0000000406047291 */ /* 0x000fe2000f8ec0ff */
[----:B-1----:R-:W-:-:S13]  /*00c0*/  ISETP.NE.AND P0, PT, R2, RZ, PT ;  /* 0x000000ff0200720c */ /* 0x002fda0003f05270 */
[----:B------:R-:W-:Y:S05]  /*00d0*/  @P0 BRA `(.L_x_1) ;  /* 0x00000000007c0947 */ /* 0x000fea0003800000 */
[----:B------:R-:W-:-:S13]  /*00e0*/  ELECT P0, URZ, PT ;  /* 0x0000000000ff782f */ /* 0x000fda0003800000 */
[----:B------:R-:W-:Y:S05]  /*00f0*/  @!P0 BRA `(.L_x_2) ;  /* 0x0000000000848947 */ /* 0x000fea0003800000 */
[----:B------:R-:W-:Y:S01]  /*0100*/  UMOV UR5, 0x2 ;  /* 0x0000000200057882 */ /* 0x000fe20000000000 */
[----:B------:R-:W-:Y:S02]  /*0110*/  IMAD.MOV.U32 R5, RZ, RZ, 0x1 ;  /* 0x00000001ff057424 */ /* 0x000fe400078e00ff */
[----:B------:R-:W-:Y:S02]  /*0120*/  IMAD.MOV.U32 R3, RZ, RZ, 0x3 ;  /* 0x00000003ff037424 */ /* 0x000fe400078e00ff */
[----:B------:R-:W-:Y:S04]  /*0130*/  DEPBAR.LE SB1, 0x36 ;  /* 0x00009d800000791a */ /* 0x000fe80000000000 */
[----:B------:R-:W1:Y:S02]  /*0140*/  UTCATOMSWS.FIND_AND_SET.ALIGN UP0, UR5, UR5 ;  /* 0x00000005000575e3 */ /* 0x000e640008000800 */
[----:B-1----:R-:W-:-:S04]  /*0150*/  PLOP3.LUT P0, PT, PT, PT, UP0, 0x80, 0x8 ;  /* 0x000000000008781c */ /* 0x002fc80003f0f008 */
[----:B------:R-:W-:-:S04]  /*0160*/  SEL R2, RZ, 0xffffffff, !P0 ;  /* 0xffffffffff027807 */ /* 0x000fc80004000000 */
[----:B------:R-:W-:Y:S01]  /*0170*/  ISETP.NE.AND P0, PT, R2, RZ, PT ;  /* 0x000000ff0200720c */ /* 0x000fe20003f05270 */
[----:B------:R-:W-:-:S12]  /*0180*/  IMAD.U32 R2, RZ, RZ, UR5 ;  /* 0x00000005ff027e24 */ /* 0x000fd8000f8e00ff */
[----:B------:R-:W-:Y:S05]  /*0190*/  @P0 BRA `(.L_x_3) ;  /* 0x0000000000240947 */ /* 0x000fea0003800000 */
.L_x_4:
[----:B------:R-:W-:Y:S05]  /*01a0*/  NANOSLEEP 0x64 ;  /* 0x000000640000795d */ /* 0x000fea0003800000 */
[----:B------:R-:W-:-:S05]  /*01b0*/  UMOV UR5, 0x2 ;  /* 0x0000000200057882 */ /* 0x000fca0000000000 */
[----:B------:R-:W-:Y:S04]  /*01c0*/  DEPBAR.LE SB1, 0x36 ;  /* 0x00009d800000791a */ /* 0x000fe80000000000 */
[----:B------:R-:W1:Y:S02]  /*01d0*/  UTCATOMSWS.FIND_AND_SET.ALIGN UP0, UR5, UR5 ;  /* 0x00000005000575e3 */ /* 0x000e640008000800 */
[----:B-1----:R-:W-:-:S04]  /*01e0*/  PLOP3.LUT P0, PT, PT, PT, UP0, 0x80, 0x8 ;  /* 0x000000000008781c */ /* 0x002fc80003f0f008 */
[----:B------:R-:W-:-:S04]  /*01f0*/  SEL R2, RZ, 0xffffffff, !P0 ;  /* 0xffffffffff027807 */ /* 0x000fc80004000000 */
[----:B------:R-:W-:Y:S01]  /*0200*/  ISETP.NE.AND P0, PT, R2, RZ, PT ;  /* 0x000000ff0200720c */ /* 0x000fe20003f05270 */
[----:B------:R-:W-:-:S12]  /*0210*/  IMAD.U32 R2, RZ, RZ, UR5 ;  /* 0x00000005ff027e24 */ /* 0x000fd8000f8e00ff */
[----:B------:R-:W-:Y:S05]  /*0220*/  @!P0 BRA `(.L_x_4) ;  /* 0xfffffffc00dc8947 */ /* 0x000fea000383ffff */
.L_x_3:
[C---:B------:R-:W-:Y:S01]  /*0230*/  VIADD R4, R2.reuse, 0x10 ;  /* 0x0000001002047836 */ /* 0x040fe20000000000 */
[----:B------:R-:W-:Y:S01]  /*0240*/  UMOV UR5, 0x50 ;  /* 0x0000005000057882 */ /* 0x000fe20000000000 */
[----:B------:R-:W-:Y:S01]  /*0250*/  SHF.L.U32 R3, R3, R2, RZ ;  /* 0x0000000203037219 */ /* 0x000fe200000006ff */
[----:B------:R-:W-:Y:S01]  /*0260*/  ULEA UR5, UR6, UR5, 0x18 ;  /* 0x0000000506057291 */ /* 0x000fe2000f8ec0ff */
[----:B------:R-:W-:Y:S01]  /*0270*/  IMAD.SHL.U32 R2, R2, 0x20, RZ ;  /* 0x0000002002027824 */ /* 0x000fe200078e00ff */
[----:B------:R-:W-:-:S04]  /*0280*/  SHF.L.U32 R4, R5, R4, RZ ;  /* 0x0000000405047219 */ /* 0x000fc800000006ff */
[----:B------:R-:W-:-:S05]  /*0290*/  LOP3.LUT R3, R4, R3, RZ, 0xfc, !PT ;  /* 0x0000000304037212 */ /* 0x000fca00078efcff */
[----:B------:R1:W-:Y:S04]  /*02a0*/  ATOMS.OR RZ, [UR5], R3 ;  /* 0x00000003ffff798c */ /* 0x0003e8000b000005 */
[----:B------:R1:W-:Y:S01]  /*02b0*/  STS [UR4], R2 ;  /* 0x00000002ff007988 */ /* 0x0003e20008000804 */
[----:B------:R-:W-:Y:S05]  /*02c0*/  BRA `(.L_x_2) ;  /* 0x0000000000107947 */ /* 0x000fea0003800000 */
.L_x_1:
[----:B------:R-:W-:-:S05]  /*02d0*/  IMAD.MOV.U32 R2, RZ, RZ, -0x1 ;  /* 0xffffffffff027424 */ /* 0x000fca00078e00ff */
[----:B------:R1:W-:Y:S02]  /*02e0*/  STS [UR4], R2 ;  /* 0x00000002ff007988 */ /* 0x0003e40008000804 */
[----:B-1----:R-:W-:-:S07]  /*02f0*/  MOV R2, 0x310 ;  /* 0x0000031000027802 */ /* 0x002fce0000000f00 */
[----:B0-----:R-:W-:Y:S05]  /*0300*/  CALL.REL.NOINC `($__internal_1_$__cuda_sm10x_tcgen05_guardrail_trap_phase_invalid_during_alloc) ;  /* 0x0000005c00dc7944 */ /* 0x001fea0003c00000 */
.L_x_2:
[----:B------:R-:W-:Y:S05]  /*0310*/  WARPSYNC.ALL ;  /* 0x0000000000007948 */ /* 0x000fea0003800000 */
[----:B------:R-:W-:Y:S01]  /*0320*/  NOP ;  /* 0x0000000000007918 */ /* 0x000fe20000000000 */
.L_x_0:
[----:B------:R-:W2:Y:S01]  /*0330*/  LDC.64 R26, c[0x0][0x398] ;  /* 0x0000e600ff1a7b82 */ /* 0x000ea20000000a00 */
[----:B------:R-:W3:Y:S01]  /*0340*/  S2R R7, SR_CTAID.X ;  /* 0x0000000000077919 */ /* 0x000ee20000002500 */
[----:B------:R-:W-:Y:S01]  /*0350*/  UMOV UR13, 0x400 ;  /* 0x00000400000d7882 */ /* 0x000fe20000000000 */
[----:B------:R-:W-:Y:S01]  /*0360*/  SHF.R.U32.HI R38, RZ, 0x7, R0 ;  /* 0x00000007ff267819 */ /* 0x000fe20000011600 */
[----:B------:R-:W4:Y:S01]  /*0370*/  LDCU UR16, c[0x0][0x3a4] ;  /* 0x00007480ff1077ac */ /* 0x000f220008000800 */
[----:B------:R-:W-:Y:S02]  /*0380*/  PRMT R140, RZ, 0x7610, R140 ;  /* 0x00007610ff8c7816 */ /* 0x000fe4000000008c */
[----:B------:R-:W-:Y:S01]  /*0390*/  SGXT.U32 R38, R38, 0x1 ;  /* 0x000000012626781a */ /* 0x000fe20000000000 */
[----:B------:R-:W5:Y:S01]  /*03a0*/  S2UR UR6, SR_CgaCtaId ;  /* 0x00000000000679c3 */ /* 0x000f620000008800 */
[----:B------:R-:W1:Y:S07]  /*03b0*/  LDCU.128 UR8, c[0x0][0x380] ;  /* 0x00007000ff0877ac */ /* 0x000e6e0008000c00 */
[----:B------:R-:W0:Y:S01]  /*03c0*/  LDC.64 R126, c[0x0][0x3a8] ;  /* 0x0000ea00ff7e7b82 */ /* 0x000e220000000a00 */
[----:B-12---:R-:W-:Y:S01]  /*03d0*/  VIADD R2, R27, 0x3f ;  /* 0x0000003f1b027836 */ /* 0x006fe20000000000 */
[----:B------:R-:W-:-:S06]  /*03e0*/  IABS R13, R26 ;  /* 0x0000001a000d7213 */ /* 0x000fcc0000000000 */
[----:B------:R-:W1:Y:S01]  /*03f0*/  LDC R142, c[0x0][0x3a0] ;  /* 0x0000e800ff8e7b82 */ /* 0x000e620000000800 */
[----:B------:R-:W-:Y:S02]  /*0400*/  IABS R25, R27 ;  /* 0x0000001b00197213 */ /* 0x000fe40000000000 */
[----:B------:R-:W-:Y:S01]  /*0410*/  SHF.R.S32.HI R3, RZ, 0x1f, R2 ;  /* 0x0000001fff037819 */ /* 0x000fe20000011402 */
[----:B-----5:R-:W-:-:S03]  /*0420*/  ULEA UR13, UR6, UR13, 0x18 ;  /* 0x0000000d060d7291 */ /* 0x020fc6000f8ec0ff */
[----:B------:R-:W-:Y:S01]  /*0430*/  LEA.HI R3, R3, R2, RZ, 0x6 ;  /* 0x0000000203037211 */ /* 0x000fe200078f30ff */
[----:B------:R-:W-:Y:S01]  /*0440*/  BAR.SYNC.DEFER_BLOCKING 0x0 ;  /* 0x0000000000007b1d */ /* 0x000fe20000010000 */
[----:B---3--:R-:W-:Y:S01]  /*0450*/  IABS R8, R7 ;  /* 0x0000000700087213 */ /* 0x008fe20000000000 */
[----:B------:R-:W-:Y:S01]  /*0460*/  UIADD3 UR15, UPT, UPT, UR13, 0x6000, URZ ;  /* 0x000060000d0f7890 */ /* 0x000fe2000fffe0ff */
[----:B------:R-:W-:-:S05]  /*0470*/  SHF.R.S32.HI R3, RZ, 0x6, R3 ;  /* 0x00000006ff037819 */ /* 0x000fca0000011403 */
[----:B------:R-:W-:-:S05]  /*0480*/  IMAD.SHL.U32 R4, R3, 0x8, RZ ;  /* 0x0000000803047824 */ /* 0x000fca00078e00ff */
[-C--:B------:R-:W-:Y:S02]  /*0490*/  IABS R9, R4.reuse ;  /* 0x0000000400097213 */ /* 0x080fe40000000000 */
[----:B------:R-:W-:Y:S02]  /*04a0*/  IABS R10, R4 ;  /* 0x00000004000a7213 */ /* 0x000fe40000000000 */
[----:B------:R-:W2:Y:S01]  /*04b0*/  I2F.RP R5, R9 ;  /* 0x0000000900057306 */ /* 0x000ea20000209400 */
[----:B------:R-:W3:Y:S07]  /*04c0*/  LDS R16, [UR13] ;  /* 0x0000000dff107984 */ /* 0x000eee0008000800 */
[----:B--2---:R-:W2:Y:S02]  /*04d0*/  MUFU.RCP R5, R5 ;  /* 0x0000000500057308 */ /* 0x004ea40000001000 */
[----:B--2---:R-:W-:-:S02]  /*04e0*/  VIADD R2, R5, 0xffffffe ;  /* 0x0ffffffe05027836 */ /* 0x004fc40000000000 */
[----:B------:R-:W-:-:S04]  /*04f0*/  IMAD.MOV R5, RZ, RZ, -R10 ;  /* 0x000000ffff057224 */ /* 0x000fc800078e0a0a */
[----:B------:R2:W5:Y:S02]  /*0500*/  F2I.FTZ.U32.TRUNC.NTZ R3, R2 ;  /* 0x0000000200037305 */ /* 0x000564000021f000 */
[----:B--2---:R-:W-:Y:S01]  /*0510*/  IMAD.MOV.U32 R2, RZ, RZ, RZ ;  /* 0x000000ffff027224 */ /* 0x004fe200078e00ff */
[----:B---3--:R-:W-:Y:S01]  /*0520*/  R2UR UR12, R16 ;  /* 0x00000000100c72ca */ /* 0x008fe200000e0000 */
[----:B-----5:R-:W-:-:S04]  /*0530*/  IMAD.MOV R6, RZ, RZ, -R3 ;  /* 0x000000ffff067224 */ /* 0x020fc800078e0a03 */
[----:B------:R-:W-:Y:S02]  /*0540*/  IMAD R11, R6, R9, RZ ;  /* 0x00000009060b7224 */ /* 0x000fe400078e02ff */
[----:B------:R-:W-:Y:S02]  /*0550*/  IMAD.MOV.U32 R6, RZ, RZ, R8 ;  /* 0x000000ffff067224 */ /* 0x000fe400078e0008 */
[----:B------:R-:W-:-:S06]  /*0560*/  IMAD.HI.U32 R3, R3, R11, R2 ;  /* 0x0000000b03037227 */ /* 0x000fcc00078e0002 */
[----:B------:R-:W-:-:S04]  /*0570*/  IMAD.HI.U32 R3, R3, R6, RZ ;  /* 0x0000000603037227 */ /* 0x000fc800078e00ff */
[----:B------:R-:W-:Y:S01]  /*0580*/  IMAD R2, R3, R5, R6 ;  /* 0x0000000503027224 */ /* 0x000fe200078e0206 */
[----:B------:R-:W-:Y:S04]  /*0590*/  BAR.SYNC.DEFER_BLOCKING 0x0 ;  /* 0x0000000000007b1d */ /* 0x000fe80000010000 */
[----:B------:R-:W-:-:S13]  /*05a0*/  ISETP.GT.U32.AND P2, PT, R9, R2, PT ;  /* 0x000000020900720c */ /* 0x000fda0003f44070 */
[----:B------:R-:W-:Y:S02]  /*05b0*/  @!P2 IMAD.IADD R2, R2, 0x1, -R9 ;  /* 0x000000010202a824 */ /* 0x000fe400078e0a09 */
[----:B------:R-:W-:Y:S01]  /*05c0*/  @!P2 VIADD R3, R3, 0x1 ;  /* 0x000000010303a836 */ /* 0x000fe20000000000 */
[----:B------:R-:W-:Y:S02]  /*05d0*/  ISETP.NE.AND P2, PT, R4, RZ, PT ;  /* 0x000000ff0400720c */ /* 0x000fe40003f45270 */
[----:B------:R-:W-:Y:S02]  /*05e0*/  ISETP.GE.U32.AND P0, PT, R2, R9, PT ;  /* 0x000000090200720c */ /* 0x000fe40003f06070 */
[----:B------:R-:W-:-:S04]  /*05f0*/  LOP3.LUT R2, R7, R4, RZ, 0x3c, !PT ;  /* 0x0000000407027212 */ /* 0x000fc800078e3cff */
[----:B------:R-:W-:Y:S01]  /*0600*/  ISETP.GE.AND P3, PT, R2, RZ, PT ;  /* 0x000000ff0200720c */ /* 0x000fe20003f66270 */
[----:B------:R-:W-:-:S06]  /*0610*/  VIADD R2, R26, 0x7f ;  /* 0x0000007f1a027836 */ /* 0x000fcc0000000000 */
[----:B------:R-:W-:-:S04]  /*0620*/  @P0 VIADD R3, R3, 0x1 ;  /* 0x0000000103030836 */ /* 0x000fc80000000000 */
[----:B------:R-:W-:Y:S01]  /*0630*/  IMAD.MOV.U32 R5, RZ, RZ, R3 ;  /* 0x000000ffff057224 */ /* 0x000fe200078e0003 */
[----:B------:R-:W-:-:S03]  /*0640*/  SHF.R.S32.HI R3, RZ, 0x1f, R2 ;  /* 0x0000001fff037819 */ /* 0x000fc60000011402 */
[----:B------:R-:W-:Y:S01]  /*0650*/  @!P3 IMAD.MOV R5, RZ, RZ, -R5 ;  /* 0x000000ffff05b224 */ /* 0x000fe200078e0a05 */
[----:B------:R-:W-:Y:S02]  /*0660*/  @!P2 LOP3.LUT R5, RZ, R4, RZ, 0x33, !PT ;  /* 0x00000004ff05a212 */ /* 0x000fe400078e33ff */
[----:B------:R-:W-:-:S03]  /*0670*/  LEA.HI R3, R3, R2, RZ, 0x7 ;  /* 0x0000000203037211 */ /* 0x000fc600078f38ff */
[----:B------:R-:W-:Y:S02]  /*0680*/  IMAD.SHL.U32 R10, R5, 0x8, RZ ;  /* 0x00000008050a7824 */ /* 0x000fe400078e00ff */
[----:B------:R-:W-:-:S03]  /*0690*/  IMAD.MOV R5, RZ, RZ, -R5 ;  /* 0x000000ffff057224 */ /* 0x000fc600078e0a05 */
[----:B------:R-:W-:Y:S01]  /*06a0*/  LEA.HI.SX32 R3, R3, -R10, 0x19 ;  /* 0x8000000a03037211 */ /* 0x000fe200078fcaff */
[----:B------:R-:W-:Y:S02]  /*06b0*/  IMAD R12, R4, R5, R7 ;  /* 0x00000005040c7224 */ /* 0x000fe400078e0207 */
[----:B------:R-:W2:Y:S01]  /*06c0*/  I2F.RP R5, R13 ;  /* 0x0000000d00057306 */ /* 0x000ea20000209400 */
[----:B------:R-:W-:Y:S02]  /*06d0*/  VIMNMX R11, PT, PT, R3, 0x8, PT ;  /* 0x00000008030b7848 */ /* 0x000fe40003fe0100 */
[----:B------:R-:W-:Y:S02]  /*06e0*/  IABS R4, R12 ;  /* 0x0000000c00047213 */ /* 0x000fe40000000000 */
[----:B------:R-:W-:-:S04]  /*06f0*/  IABS R8, R11 ;  /* 0x0000000b00087213 */ /* 0x000fc80000000000 */
[----:B------:R-:W3:Y:S08]  /*0700*/  I2F.RP R6, R8 ;  /* 0x0000000800067306 */ /* 0x000ef00000209400 */
[----:B--2---:R-:W-:Y:S08]  /*0710*/  MUFU.RCP R5, R5 ;  /* 0x0000000500057308 */ /* 0x004ff00000001000 */
[----:B---3--:R-:W2:Y:S02]  /*0720*/  MUFU.RCP R6, R6 ;  /* 0x0000000600067308 */ /* 0x008ea40000001000 */
[----:B--2---:R-:W-:Y:S01]  /*0730*/  VIADD R2, R6, 0xffffffe ;  /* 0x0ffffffe06027836 */ /* 0x004fe20000000000 */
[----:B------:R-:W-:-:S05]  /*0740*/  IABS R6, R11 ;  /* 0x0000000b00067213 */ /* 0x000fca0000000000 */
[----:B------:R2:W3:Y:S02]  /*0750*/  F2I.FTZ.U32.TRUNC.NTZ R3, R2 ;  /* 0x0000000200037305 */ /* 0x0004e4000021f000 */
[----:B--2---:R-:W-:Y:S02]  /*0760*/  IMAD.MOV.U32 R2, RZ, RZ, RZ ;  /* 0x000000ffff027224 */ /* 0x004fe400078e00ff */
[----:B---3--:R-:W-:-:S04]  /*0770*/  IMAD.MOV R9, RZ, RZ, -R3 ;  /* 0x000000ffff097224 */ /* 0x008fc800078e0a03 */
[----:B------:R-:W-:-:S04]  /*0780*/  IMAD R7, R9, R8, RZ ;  /* 0x0000000809077224 */ /* 0x000fc800078e02ff */
[----:B------:R-:W-:Y:S02]  /*0790*/  IMAD.HI.U32 R2, R3, R7, R2 ;  /* 0x0000000703027227 */ /* 0x000fe400078e0002 */
[----:B------:R-:W2:Y:S02]  /*07a0*/  I2F.RP R7, R25 ;  /* 0x0000001900077306 */ /* 0x000ea40000209400 */
[----:B------:R-:W-:Y:S02]  /*07b0*/  IMAD.MOV.U32 R3, RZ, RZ, R4 ;  /* 0x000000ffff037224 */ /* 0x000fe400078e0004 */
[----:B------:R-:W-:Y:S02]  /*07c0*/  IMAD.MOV R4, RZ, RZ, -R6 ;  /* 0x000000ffff047224 */ /* 0x000fe400078e0a06 */
[----:B------:R-:W-:-:S04]  /*07d0*/  IMAD.HI.U32 R2, R2, R3, RZ ;  /* 0x0000000302027227 */ /* 0x000fc800078e00ff */
[----:B------:R-:W-:Y:S01]  /*07e0*/  IMAD R3, R2, R4, R3 ;  /* 0x0000000402037224 */ /* 0x000fe200078e0203 */
[----:B------:R-:W-:Y:S01]  /*07f0*/  LOP3.LUT R4, R12, R11, RZ, 0x3c, !PT ;  /* 0x0000000b0c047212 */ /* 0x000fe200078e3cff */
[----:B------:R-:W-:-:S03]  /*0800*/  VIADD R6, R5, 0xffffffe ;  /* 0x0ffffffe05067836 */ /* 0x000fc60000000000 */
[----:B------:R-:W-:Y:S01]  /*0810*/  ISETP.GT.U32.AND P2, PT, R8, R3, PT ;  /* 0x000000030800720c */ /* 0x000fe20003f44070 */
[----:B--2---:R-:W2:Y:S01]  /*0820*/  MUFU.RCP R7, R7 ;  /* 0x0000000700077308 */ /* 0x004ea20000001000 */
[----:B------:R-:W-:-:S11]  /*0830*/  ISETP.GE.AND P3, PT, R4, RZ, PT ;  /* 0x000000ff0400720c */ /* 0x000fd60003f66270 */
[----:B------:R-:W-:Y:S02]  /*0840*/  @!P2 IMAD.IADD R3, R3, 0x1, -R8 ;  /* 0x000000010303a824 */ /* 0x000fe400078e0a08 */
[----:B------:R-:W-:Y:S01]  /*0850*/  @!P2 VIADD R2, R2, 0x1 ;  /* 0x000000010202a836 */ /* 0x000fe20000000000 */
[----:B------:R-:W-:Y:S02]  /*0860*/  ISETP.NE.AND P2, PT, R11, RZ, PT ;  /* 0x000000ff0b00720c */ /* 0x000fe40003f45270 */
[----:B------:R-:W-:Y:S01]  /*0870*/  ISETP.GE.U32.AND P0, PT, R3, R8, PT ;  /* 0x000000080300720c */ /* 0x000fe20003f06070 */
[----:B--2---:R-:W-:Y:S01]  /*0880*/  VIADD R7, R7, 0xffffffe ;  /* 0x0ffffffe07077836 */ /* 0x004fe20000000000 */
[----:B------:R-:W2:Y:S08]  /*0890*/  F2I.FTZ.U32.TRUNC.NTZ R3, R6 ;  /* 0x0000000600037305 */ /* 0x000eb0000021f000 */
[----:B------:R3:W5:Y:S03]  /*08a0*/  F2I.FTZ.U32.TRUNC.NTZ R5, R7 ;  /* 0x0000000700057305 */ /* 0x000766000021f000 */
[----:B------:R-:W-:-:S04]  /*08b0*/  @P0 VIADD R2, R2, 0x1 ;  /* 0x0000000102020836 */ /* 0x000fc80000000000 */
[----:B------:R-:W-:Y:S02]  /*08c0*/  IMAD.MOV.U32 R8, RZ, RZ, R2 ;  /* 0x000000ffff087224 */ /* 0x000fe400078e0002 */
[----:B--2---:R-:W-:Y:S02]  /*08d0*/  IMAD.MOV R2, RZ, RZ, -R3 ;  /* 0x000000ffff027224 */ /* 0x004fe400078e0a03 */
[----:B------:R-:W-:Y:S01]  /*08e0*/  @!P3 IMAD.MOV R8, RZ, RZ, -R8 ;  /* 0x000000ffff08b224 */ /* 0x000fe200078e0a08 */
[----:B------:R-:W-:Y:S01]  /*08f0*/  @!P2 LOP3.LUT R8, RZ, R11, RZ, 0x33, !PT ;  /* 0x0000000bff08a212 */ /* 0x000fe200078e33ff */
[----:B------:R-:W-:Y:S02]  /*0900*/  IMAD R9, R2, R13, RZ ;  /* 0x0000000d02097224 */ /* 0x000fe400078e02ff */
[----:B------:R-:W-:Y:S02]  /*0910*/  IMAD.MOV.U32 R2, RZ, RZ, RZ ;  /* 0x000000ffff027224 */ /* 0x000fe400078e00ff */
[----:B------:R-:W-:-:S02]  /*0920*/  IMAD.MOV R4, RZ, RZ, -R8 ;  /* 0x000000ffff047224 */ /* 0x000fc400078e0a08 */
[----:B------:R-:W-:Y:S01]  /*0930*/  IMAD.HI.U32 R6, R3, R9, R2 ;  /* 0x0000000903067227 */ /* 0x000fe200078e0002 */
[----:B------:R-:W-:-:S03]  /*0940*/  SHF.R.U32.HI R3, RZ, 0x6, R0 ;  /* 0x00000006ff037819 */ /* 0x000fc60000011600 */
[----:B------:R-:W-:Y:S01]  /*0950*/  IMAD R2, R11, R4, R12 ;  /* 0x000000040b027224 */ /* 0x000fe200078e020c */
[----:B------:R-:W-:Y:S01]  /*0960*/  SGXT.U32 R4, R3, 0x2 ;  /* 0x000000020304781a */ /* 0x000fe20000000000 */
[----:B------:R-:W-:Y:S01]  /*0970*/  IMAD.SHL.U32 R3, R8, 0x40, RZ ;  /* 0x0000004008037824 */ /* 0x000fe200078e00ff */
[----:B------:R-:W-:Y:S01]  /*0980*/  SHF.R.U32.HI R11, RZ, 0x5, R0 ;  /* 0x00000005ff0b7819 */ /* 0x000fe20000011600 */
[----:B---3--:R-:W-:Y:S01]  /*0990*/  IMAD.IADD R7, R10, 0x1, R2 ;  /* 0x000000010a077824 */ /* 0x008fe200078e0202 */
[----:B------:R-:W-:Y:S01]  /*09a0*/  LOP3.LUT R2, R0, 0x7f, RZ, 0xc0, !PT ;  /* 0x0000007f00027812 */ /* 0x000fe200078ec0ff */
[----:B-----5:R-:W-:Y:S01]  /*09b0*/  IMAD.MOV R9, RZ, RZ, -R5 ;  /* 0x000000ffff097224 */ /* 0x020fe200078e0a05 */
[----:B------:R-:W-:Y:S02]  /*09c0*/  LOP3.LUT R8, R3, R4, RZ, 0xfc, !PT ;  /* 0x0000000403087212 */ /* 0x000fe400078efcff */
[----:B------:R-:W-:Y:S01]  /*09d0*/  R2UR UR7, R11 ;  /* 0x000000000b0772ca */ /* 0x000fe200000e0000 */
[----:B------:R-:W-:Y:S01]  /*09e0*/  IMAD.MOV.U32 R4, RZ, RZ, R9 ;  /* 0x000000ffff047224 */ /* 0x000fe200078e0009 */
[C---:B------:R-:W-:Y:S01]  /*09f0*/  LOP3.LUT R14, R8.reuse, 0x4, RZ, 0xfc, !PT ;  /* 0x00000004080e7812 */ /* 0x040fe200078efcff */
[----:B------:R-:W-:Y:S01]  /*0a00*/  IMAD R36, R7, 0x80, R2 ;  /* 0x0000008007247824 */ /* 0x000fe200078e0202 */
[----:B------:R-:W-:Y:S01]  /*0a10*/  LOP3.LUT R15, R8, 0x8, RZ, 0xfc, !PT ;  /* 0x00000008080f7812 */ /* 0x000fe200078efcff */
[----:B------:R-:W-:Y:S01]  /*0a20*/  IMAD R7, R4, R25, RZ ;  /* 0x0000001904077224 */ /* 0x000fe200078e02ff */
[----:B------:R-:W-:Y:S01]  /*0a30*/  IABS R10, R14 ;  /* 0x0000000e000a7213 */ /* 0x000fe20000000000 */
[----:B------:R-:W-:Y:S01]  /*0a40*/  IMAD.MOV.U32 R4, RZ, RZ, RZ ;  /* 0x000000ffff047224 */ /* 0x000fe200078e00ff */
[----:B------:R-:W-:-:S02]  /*0a50*/  IABS R9, R36 ;  /* 0x0000002400097213 */ /* 0x000fc40000000000 */
[----:B------:R-:W-:Y:S01]  /*0a60*/  LOP3.LUT R18, R8, 0x10, RZ, 0xfc, !PT ;  /* 0x0000001008127812 */ /* 0x000fe200078efcff */
[----:B------:R-:W-:Y:S01]  /*0a70*/  IMAD.HI.U32 R7, R5, R7, R4 ;  /* 0x0000000705077227 */ /* 0x000fe200078e0004 */
[----:B------:R-:W-:Y:S01]  /*0a80*/  ISETP.GE.AND P4, PT, R14, RZ, PT ;  /* 0x000000ff0e00720c */ /* 0x000fe20003f86270 */
[----:B------:R-:W-:Y:S01]  /*0a90*/  USHF.L.U32 UR5, UR7, 0x3, URZ ;  /* 0x0000000307057899 */ /* 0x000fe200080006ff */
[----:B------:R-:W-:Y:S01]  /*0aa0*/  LOP3.LUT R19, R8, 0x14, RZ, 0xfc, !PT ;  /* 0x0000001408137812 */ /* 0x000fe200078efcff */
[----:B------:R-:W-:Y:S01]  /*0ab0*/  IMAD.MOV.U32 R5, RZ, RZ, R9 ;  /* 0x000000ffff057224 */ /* 0x000fe200078e0009 */
[----:B------:R-:W-:Y:S01]  /*0ac0*/  IABS R14, R18 ;  /* 0x00000012000e7213 */ /* 0x000fe20000000000 */
[----:B------:R-:W-:Y:S01]  /*0ad0*/  IMAD.HI.U32 R4, R7, R10, RZ ;  /* 0x0000000a07047227 */ /* 0x000fe200078e00ff */
[----:B------:R-:W-:Y:S01]  /*0ae0*/  IABS R16, R19 ;  /* 0x0000001300107213 */ /* 0x000fe20000000000 */
[----:B------:R-:W-:Y:S01]  /*0af0*/  USHF.L.U32 UR4, UR7, 0x15, URZ ;  /* 0x0000001507047899 */ /* 0x000fe200080006ff */
[----:B------:R-:W-:Y:S01]  /*0b00*/  ISETP.GE.AND P5, PT, R15, RZ, PT ;  /* 0x000000ff0f00720c */ /* 0x000fe20003fa6270 */
[----:B------:R-:W-:Y:S01]  /*0b10*/  IMAD.HI.U32 R6, R6, R5, RZ ;  /* 0x0000000506067227 */ /* 0x000fe200078e00ff */
[C---:B------:R-:W-:Y:S01]  /*0b20*/  LOP3.LUT R31, R8.reuse, 0x24, RZ, 0xfc, !PT ;  /* 0x00000024081f7812 */ /* 0x040fe200078efcff */
[----:B------:R-:W-:Y:S01]  /*0b30*/  ULOP3.LUT UR5, UR5, 0x20, URZ, 0xc0, !UPT ;  /* 0x0000002005057892 */ /* 0x000fe2000f8ec0ff */
[C---:B------:R-:W-:Y:S01]  /*0b40*/  LOP3.LUT R35, R8.reuse, 0x30, RZ, 0xfc, !PT ;  /* 0x0000003008237812 */ /* 0x040fe200078efcff */
[----:B------:R-:W-:Y:S01]  /*0b50*/  IMAD.MOV R6, RZ, RZ, -R6 ;  /* 0x000000ffff067224 */ /* 0x000fe200078e0a06 */
[----:B------:R-:W-:Y:S01]  /*0b60*/  IABS R20, R31 ;  /* 0x0000001f00147213 */ /* 0x000fe20000000000 */
[----:B------:R-:W-:Y:S01]  /*0b70*/  IMAD.MOV R9, RZ, RZ, -R4 ;  /* 0x000000ffff097224 */ /* 0x000fe200078e0a04 */
[----:B------:R-:W-:Y:S01]  /*0b80*/  LOP3.LUT R33, R8, 0x28, RZ, 0xfc, !PT ;  /* 0x0000002808217812 */ /* 0x000fe200078efcff */
[----:B------:R-:W-:Y:S01]  /*0b90*/  IMAD R4, R13, R6, R5 ;  /* 0x000000060d047224 */ /* 0x000fe200078e0205 */
[----:B------:R-:W-:Y:S01]  /*0ba0*/  LEA.HI R5, R0, R3, RZ, 0x1a ;  /* 0x0000000300057211 */ /* 0x000fe200078fd0ff */
[----:B------:R-:W-:Y:S01]  /*0bb0*/  IMAD R6, R25, R9, R10 ;  /* 0x0000000919067224 */ /* 0x000fe200078e020a */
[----:B------:R-:W-:Y:S01]  /*0bc0*/  IABS R10, R15 ;  /* 0x0000000f000a7213 */ /* 0x000fe20000000000 */
[----:B------:R-:W-:Y:S01]  /*0bd0*/  ULOP3.LUT UR4, UR4, 0x600000, URZ, 0xc0, !UPT ;  /* 0x0060000004047892 */ /* 0x000fe2000f8ec0ff */
[----:B------:R-:W-:Y:S01]  /*0be0*/  ISETP.GT.U32.AND P0, PT, R13, R4, PT ;  /* 0x000000040d00720c */ /* 0x000fe20003f04070 */
[----:B------:R-:W-:Y:S01]  /*0bf0*/  VIADD R17, R5, 0xc ;  /* 0x0000000c05117836 */ /* 0x000fe20000000000 */
[----:B------:R-:W-:Y:S01]  /*0c00*/  ISETP.GT.U32.AND P2, PT, R25, R6, PT ;  /* 0x000000061900720c */ /* 0x000fe20003f44070 */
[----:B------:R-:W-:Y:S01]  /*0c10*/  IMAD.HI.U32 R9, R7, R10, RZ ;  /* 0x0000000a07097227 */ /* 0x000fe200078e00ff */
[----:B------:R-:W-:Y:S01]  /*0c20*/  IABS R24, R35 ;  /* 0x0000002300187213 */ /* 0x000fe20000000000 */
[----:B------:R-:W-:Y:S01]  /*0c30*/  UIADD3 UR14, UPT, UPT, UR5, UR4, UR12 ;  /* 0x00000004050e7290 */ /* 0x000fe2000fffe00c */
[----:B------:R-:W-:Y:S01]  /*0c40*/  IABS R12, R17 ;  /* 0x00000011000c7213 */ /* 0x000fe20000000000 */
[----:B------:R-:W-:Y:S01]  /*0c50*/  IMAD.MOV R11, RZ, RZ, -R9 ;  /* 0x000000ffff0b7224 */ /* 0x000fe200078e0a09 */
[----:B------:R-:W-:Y:S01]  /*0c60*/  IABS R22, R33 ;  /* 0x0000002100167213 */ /* 0x000fe20000000000 */
[----:B------:R-:W-:Y:S01]  /*0c70*/  VIADD R21, R5, 0x1c ;  /* 0x0000001c05157836 */ /* 0x000fe20000000000 */
[C---:B------:R-:W-:Y:S01]  /*0c80*/  LOP3.LUT R37, R8.reuse, 0x34, RZ, 0xfc, !PT ;  /* 0x0000003408257812 */ /* 0x040fe200078efcff */
[----:B------:R-:W-:Y:S01]  /*0c90*/  IMAD R10, R25, R11, R10 ;  /* 0x0000000b190a7224 */ /* 0x000fe200078e020a */
[----:B------:R-:W-:Y:S01]  /*0ca0*/  LOP3.LUT R39, R8, 0x38, RZ, 0xfc, !PT ;  /* 0x0000003808277812 */ /* 0x000fe200078efcff */
[----:B------:R-:W-:Y:S01]  /*0cb0*/  @!P0 IMAD.IADD R4, R4, 0x1, -R13 ;  /* 0x0000000104048824 */ /* 0x000fe200078e0a0d */
[----:B------:R-:W-:Y:S01]  /*0cc0*/  ISETP.GE.AND P0, PT, R17, RZ, PT ;  /* 0x000000ff1100720c */ /* 0x000fe20003f06270 */
[----:B------:R-:W-:Y:S01]  /*0cd0*/  IMAD.HI.U32 R9, R7, R12, RZ ;  /* 0x0000000c07097227 */ /* 0x000fe200078e00ff */
[----:B------:R-:W-:Y:S01]  /*0ce0*/  ISETP.GT.U32.AND P6, PT, R25, R10, PT ;  /* 0x0000000a1900720c */ /* 0x000fe20003fc4070 */
[----:B------:R-:W-:Y:S01]  /*0cf0*/  UMOV UR5, 0x1 ;  /* 0x0000000100057882 */ /* 0x000fe20000000000 */
[----:B------:R-:W-:Y:S01]  /*0d00*/  LOP3.LUT R17, R8, 0x18, RZ, 0xfc, !PT ;  /* 0x0000001808117812 */ /* 0x000fe200078efcff */
[----:B------:R-:W-:Y:S01]  /*0d10*/  @!P2 IMAD.IADD R6, R6, 0x1, -R25 ;  /* 0x000000010606a824 */ /* 0x000fe200078e0a19 */
[----:B------:R-:W-:Y:S01]  /*0d20*/  ISETP.GT.U32.AND P2, PT, R13, R4, PT ;  /* 0x000000040d00720c */ /* 0x000fe20003f44070 */
[----:B------:R-:W-:Y:S01]  /*0d30*/  IMAD.MOV R9, RZ, RZ, -R9 ;  /* 0x000000ffff097224 */ /* 0x000fe200078e0a09 */
[----:B------:R-:W-:Y:S01]  /*0d40*/  IABS R15, R21 ;  /* 0x00000015000f7213 */ /* 0x000fe20000000000 */
[----:B------:R-:W-:Y:S01]  /*0d50*/  VIADD R34, R5, 0x2c ;  /* 0x0000002c05227836 */ /* 0x000fe20000000000 */
[C---:B------:R-:W-:Y:S01]  /*0d60*/  ISETP.GT.U32.AND P3, PT, R25.reuse, R6, PT ;  /* 0x000000061900720c */ /* 0x040fe20003f64070 */
[----:B------:R-:W-:Y:S01]  /*0d70*/  IMAD R11, R25, R9, R12 ;  /* 0x00000009190b7224 */ /* 0x000fe200078e020c */
[----:B------:R-:W-:Y:S01]  /*0d80*/  IABS R28, R37 ;  /* 0x00000025001c7213 */ /* 0x000fe20000000000 */
[----:B------:R-:W-:Y:S01]  /*0d90*/  IMAD.HI.U32 R9, R7, R14, RZ ;  /* 0x0000000e07097227 */ /* 0x000fe200078e00ff */
[----:B------:R-:W-:-:S03]  /*0da0*/  IABS R30, R39 ;  /* 0x00000027001e7213 */ /* 0x000fc60000000000 */
[----:B------:R-:W-:Y:S02]  /*0db0*/  @!P6 IMAD.IADD R10, R10, 0x1, -R25 ;  /* 0x000000010a0ae824 */ /* 0x000fe400078e0a19 */
[----:B------:R-:W-:-:S03]  /*0dc0*/  IMAD.HI.U32 R12, R7, R16, RZ ;  /* 0x00000010070c7227 */ /* 0x000fc600078e00ff */
[C---:B------:R-:W-:Y:S01]  /*0dd0*/  ISETP.GT.U32.AND P6, PT, R25.reuse, R10, PT ;  /* 0x0000000a1900720c */ /* 0x040fe20003fc4070 */
[----:B------:R-:W-:Y:S02]  /*0de0*/  IMAD.MOV R9, RZ, RZ, -R9 ;  /* 0x000000ffff097224 */ /* 0x000fe400078e0a09 */
[----:B------:R-:W-:Y:S01]  /*0df0*/  @!P2 IMAD.IADD R4, R4, 0x1, -R13 ;  /* 0x000000010404a824 */ /* 0x000fe200078e0a0d */
[C---:B------:R-:W-:Y:S01]  /*0e00*/  ISETP.GT.U32.AND P2, PT, R25.reuse, R11, PT ;  /* 0x0000000b1900720c */ /* 0x040fe20003f44070 */
[----:B------:R-:W-:Y:S02]  /*0e10*/  IMAD.MOV R13, RZ, RZ, -R12 ;  /* 0x000000ffff0d7224 */ /* 0x000fe400078e0a0c */
[C---:B------:R-:W-:Y:S02]  /*0e20*/  IMAD R12, R25.reuse, R9, R14 ;  /* 0x00000009190c7224 */ /* 0x040fe400078e020e */
[--C-:B------:R-:W-:Y:S01]  /*0e30*/  @!P3 IMAD.IADD R6, R6, 0x1, -R25.reuse ;  /* 0x000000010606b824 */ /* 0x100fe200078e0a19 */
[----:B------:R-:W-:Y:S01]  /*0e40*/  ISETP.GE.AND P3, PT, R18, RZ, PT ;  /* 0x000000ff1200720c */ /* 0x000fe20003f66270 */
[C---:B------:R-:W-:Y:S01]  /*0e50*/  IMAD R13, R25.reuse, R13, R16 ;  /* 0x0000000d190d7224 */ /* 0x040fe200078e0210 */
[----:B------:R-:W-:Y:S01]  /*0e60*/  IABS R18, R17 ;  /* 0x0000001100127213 */ /* 0x000fe20000000000 */
[----:B------:R-:W-:Y:S01]  /*0e70*/  @!P6 IMAD.IADD R10, R10, 0x1, -R25 ;  /* 0x000000010a0ae824 */ /* 0x000fe200078e0a19 */
[----:B------:R-:W-:Y:S01]  /*0e80*/  ISETP.GT.U32.AND P6, PT, R25, R12, PT ;  /* 0x0000000c1900720c */ /* 0x000fe20003fc4070 */
[----:B------:R-:W-:-:S02]  /*0e90*/  IMAD.MOV.U32 R16, RZ, RZ, R15 ;  /* 0x000000ffff107224 */ /* 0x000fc400078e000f */
[----:B------:R-:W-:Y:S01]  /*0ea0*/  @!P5 IMAD.MOV R10, RZ, RZ, -R10 ;  /* 0x000000ffff0ad224 */ /* 0x000fe200078e0a0a */
[----:B------:R-:W-:Y:S01]  /*0eb0*/  ISETP.GT.U32.AND P5, PT, R25, R13, PT ;  /* 0x0000000d1900720c */ /* 0x000fe20003fa4070 */
[----:B------:R-:W-:-:S04]  /*0ec0*/  IMAD.HI.U32 R14, R7, R18, RZ ;  /* 0x00000012070e7227 */ /* 0x000fc800078e00ff */
[----:B------:R-:W-:Y:S02]  /*0ed0*/  IMAD.MOV.U32 R9, RZ, RZ, R6 ;  /* 0x000000ffff097224 */ /* 0x000fe400078e0006 */
[----:B------:R-:W-:-:S04]  /*0ee0*/  IMAD.HI.U32 R6, R7, R16, RZ ;  /* 0x0000001007067227 */ /* 0x000fc800078e00ff */
[----:B------:R-:W-:Y:S02]  /*0ef0*/  IMAD.MOV R14, RZ, RZ, -R14 ;  /* 0x000000ffff0e7224 */ /* 0x000fe400078e0a0e */
[----:B------:R-:W-:Y:S02]  /*0f00*/  IMAD.MOV R15, RZ, RZ, -R6 ;  /* 0x000000ffff0f7224 */ /* 0x000fe400078e0a06 */
[----:B------:R-:W-:Y:S02]  /*0f10*/  IMAD R6, R25, R14, R18 ;  /* 0x0000000e19067224 */ /* 0x000fe400078e0212 */
[--C-:B------:R-:W-:Y:S02]  /*0f20*/  @!P6 IMAD.IADD R12, R12, 0x1, -R25.reuse ;  /* 0x000000010c0ce824 */ /* 0x100fe400078e0a19 */
[----:B------:R-:W-:Y:S01]  /*0f30*/  @!P5 IMAD.IADD R13, R13, 0x1, -R25 ;  /* 0x000000010d0dd824 */ /* 0x000fe200078e0a19 */
[C---:B------:R-:W-:Y:S01]  /*0f40*/  ISETP.GT.U32.AND P6, PT, R25.reuse, R6, PT ;  /* 0x000000061900720c */ /* 0x040fe20003fc4070 */
[----:B------:R-:W-:Y:S01]  /*0f50*/  @!P4 IMAD.MOV R9, RZ, RZ, -R9 ;  /* 0x000000ffff09c224 */ /* 0x000fe200078e0a09 */
[C---:B------:R-:W-:Y:S01]  /*0f60*/  ISETP.GT.U32.AND P5, PT, R25.reuse, R12, PT ;  /* 0x0000000c1900720c */ /* 0x040fe20003fa4070 */
[----:B------:R-:W-:Y:S01]  /*0f70*/  IMAD R14, R25, R15, R16 ;  /* 0x0000000f190e7224 */ /* 0x000fe200078e0210 */
[----:B------:R-:W-:Y:S01]  /*0f80*/  ISETP.GE.AND P4, PT, R19, RZ, PT ;  /* 0x000000ff1300720c */ /* 0x000fe20003f86270 */
[----:B------:R-:W-:Y:S01]  /*0f90*/  @!P2 IMAD.IADD R11, R11, 0x1, -R25 ;  /* 0x000000010b0ba824 */ /* 0x000fe200078e0a19 */
[----:B------:R-:W-:Y:S01]  /*0fa0*/  LOP3.LUT R19, R8, 0x20, RZ, 0xfc, !PT ;  /* 0x0000002008137812 */ /* 0x000fe200078efcff */
[----:B------:R-:W-:-:S03]  /*0fb0*/  IMAD.HI.U32 R16, R7, R20, RZ ;  /* 0x0000001407107227 */ /* 0x000fc600078e00ff */
[----:B------:R-:W-:Y:S01]  /*0fc0*/  IABS R18, R19 ;  /* 0x0000001300127213 */ /* 0x000fe20000000000 */
[----:B------:R-:W-:Y:S01]  /*0fd0*/  IMAD.MOV R16, RZ, RZ, -R16 ;  /* 0x000000ffff107224 */ /* 0x000fe200078e0a10 */
[C---:B------:R-:W-:Y:S01]  /*0fe0*/  ISETP.GT.U32.AND P2, PT, R25.reuse, R11, PT ;  /* 0x0000000b1900720c */ /* 0x040fe20003f44070 */
[--C-:B------:R-:W-:Y:S02]  /*0ff0*/  @!P6 IMAD.IADD R6, R6, 0x1, -R25.reuse ;  /* 0x000000010606e824 */ /* 0x100fe400078e0a19 */
[----:B------:R-:W-:Y:S01]  /*1000*/  @!P5 IMAD.IADD R12, R12, 0x1, -R25 ;  /* 0x000000010c0cd824 */ /* 0x000fe200078e0a19 */
[----:B------:R-:W-:Y:S01]  /*1010*/  ISETP.GT.U32.AND P5, PT, R25, R14, PT ;  /* 0x0000000e1900720c */ /* 0x000fe20003fa4070 */
[----:B------:R-:W-:Y:S01]  /*1020*/  IMAD.HI.U32 R15, R7, R18, RZ ;  /* 0x00000012070f7227 */ /* 0x000fe200078e00ff */
[----:B------:R-:W-:-:S03]  /*1030*/  ISETP.GT.U32.AND P6, PT, R25, R6, PT ;  /* 0x000000061900720c */ /* 0x000fc60003fc4070 */
[----:B------:R-:W-:Y:S02]  /*1040*/  IMAD.MOV R15, RZ, RZ, -R15 ;  /* 0x000000ffff0f7224 */ /* 0x000fe400078e0a0f */
[C---:B------:R-:W-:Y:S02]  /*1050*/  IMAD R16, R25.reuse, R16, R20 ;  /* 0x0000001019107224 */ /* 0x040fe400078e0214 */
[----:B------:R-:W-:Y:S02]  /*1060*/  IMAD R15, R25, R15, R18 ;  /* 0x0000000f190f7224 */ /* 0x000fe400078e0212 */
[----:B------:R-:W-:-:S04]  /*1070*/  IMAD.HI.U32 R18, R7, R24, RZ ;  /* 0x0000001807127227 */ /* 0x000fc800078e00ff */
[--C-:B------:R-:W-:Y:S02]  /*1080*/  @!P5 IMAD.IADD R14, R14, 0x1, -R25.reuse ;  /* 0x000000010e0ed824 */ /* 0x100fe400078e0a19 */
[--C-:B------:R-:W-:Y:S01]  /*1090*/  @!P6 IMAD.IADD R6, R6, 0x1, -R25.reuse ;  /* 0x000000010606e824 */ /* 0x100fe200078e0a19 */
[----:B------:R-:W-:Y:S01]  /*10a0*/  ISETP.GT.U32.AND P6, PT, R25, R15, PT ;  /* 0x0000000f1900720c */ /* 0x000fe20003fc4070 */
[----:B------:R-:W-:Y:S01]  /*10b0*/  @!P2 IMAD.IADD R11, R11, 0x1, -R25 ;  /* 0x000000010b0ba824 */ /* 0x000fe200078e0a19 */
[----:B------:R-:W-:Y:S01]  /*10c0*/  ISETP.GT.U32.AND P5, PT, R25, R14, PT ;  /* 0x0000000e1900720c */ /* 0x000fe20003fa4070 */
[----:B------:R-:W-:Y:S01]  /*10d0*/  IMAD.MOV R18, RZ, RZ, -R18 ;  /* 0x000000ffff127224 */ /* 0x000fe200078e0a12 */
[----:B------:R-:W-:Y:S01]  /*10e0*/  ISETP.GE.AND P2, PT, R17, RZ, PT ;  /* 0x000000ff1100720c */ /* 0x000fe20003f46270 */
[----:B------:R-:W-:-:S04]  /*10f0*/  IMAD.HI.U32 R17, R7, R22, RZ ;  /* 0x0000001607117227 */ /* 0x000fc800078e00ff */
[----:B------:R-:W-:Y:S01]  /*1100*/  @!P0 IMAD.MOV R11, RZ, RZ, -R11 ;  /* 0x000000ffff0b8224 */ /* 0x000fe200078e0a0b */
[----:B------:R-:W-:Y:S01]  /*1110*/  ISETP.GT.U32.AND P0, PT, R25, R13, PT ;  /* 0x0000000d1900720c */ /* 0x000fe20003f04070 */
[----:B------:R-:W-:Y:S01]  /*1120*/  @!P3 IMAD.MOV R12, RZ, RZ, -R12 ;  /* 0x000000ffff0cb224 */ /* 0x000fe200078e0a0c */
[----:B------:R-:W-:Y:S01]  /*1130*/  ISETP.GE.AND P3, PT, R19, RZ, PT ;  /* 0x000000ff1300720c */ /* 0x000fe20003f66270 */
[--C-:B------:R-:W-:Y:S02]  /*1140*/  @!P6 IMAD.IADD R15, R15, 0x1, -R25.reuse ;  /* 0x000000010f0fe824 */ /* 0x100fe400078e0a19 */
[----:B------:R-:W-:Y:S01]  /*1150*/  @!P5 IMAD.IADD R14, R14, 0x1, -R25 ;  /* 0x000000010e0ed824 */ /* 0x000fe200078e0a19 */
[C---:B------:R-:W-:Y:S01]  /*1160*/  ISETP.GT.U32.AND P5, PT, R25.reuse, R16, PT ;  /* 0x000000101900720c */ /* 0x040fe20003fa4070 */
[----:B------:R-:W-:Y:S01]  /*1170*/  IMAD.MOV R17, RZ, RZ, -R17 ;  /* 0x000000ffff117224 */ /* 0x000fe200078e0a11 */
[C---:B------:R-:W-:Y:S01]  /*1180*/  ISETP.GT.U32.AND P6, PT, R25.reuse, R15, PT ;  /* 0x0000000f1900720c */ /* 0x040fe20003fc4070 */
[C---:B------:R-:W-:Y:S01]  /*1190*/  IMAD R19, R25.reuse, R18, R24 ;  /* 0x0000001219137224 */ /* 0x040fe200078e0218 */
[----:B------:R-:W-:Y:S01]  /*11a0*/  IABS R24, R34 ;  /* 0x0000002200187213 */ /* 0x000fe20000000000 */
[----:B------:R-:W-:Y:S01]  /*11b0*/  IMAD R17, R25, R17, R22 ;  /* 0x0000001119117224 */ /* 0x000fe200078e0216 */
[----:B------:R-:W-:Y:S01]  /*11c0*/  IABS R22, R8 ;  /* 0x0000000800167213 */ /* 0x000fe20000000000 */
[----:B------:R-:W-:-:S02]  /*11d0*/  VIADD R29, R5, 0x3c ;  /* 0x0000003c051d7836 */ /* 0x000fc40000000000 */
[----:B------:R-:W-:-:S03]  /*11e0*/  IMAD.HI.U32 R18, R7, R28, RZ ;  /* 0x0000001c07127227 */ /* 0x000fc600078e00ff */
[----:B------:R-:W-:Y:S01]  /*11f0*/  IABS R32, R29 ;  /* 0x0000001d00207213 */ /* 0x000fe20000000000 */
[--C-:B------:R-:W-:Y:S01]  /*1200*/  @!P5 IMAD.IADD R16, R16, 0x1, -R25.reuse ;  /* 0x000000011010d824 */ /* 0x100fe200078e0a19 */
[----:B------:R-:W-:Y:S01]  /*1210*/  ISETP.GT.U32.AND P5, PT, R25, R19, PT ;  /* 0x000000131900720c */ /* 0x000fe20003fa4070 */
[--C-:B------:R-:W-:Y:S01]  /*1220*/  @!P6 IMAD.IADD R15, R15, 0x1, -R25.reuse ;  /* 0x000000010f0fe824 */ /* 0x100fe200078e0a19 */
[----:B------:R-:W-:Y:S01]  /*1230*/  ISETP.GT.U32.AND P6, PT, R25, R17, PT ;  /* 0x000000111900720c */ /* 0x000fe20003fc4070 */
[----:B------:R-:W-:Y:S01]  /*1240*/  @!P0 IMAD.IADD R13, R13, 0x1, -R25 ;  /* 0x000000010d0d8824 */ /* 0x000fe200078e0a19 */
[----:B------:R-:W-:Y:S01]  /*1250*/  ISETP.GE.AND P0, PT, R21, RZ, PT ;  /* 0x000000ff1500720c */ /* 0x000fe20003f06270 */
[----:B------:R-:W-:-:S04]  /*1260*/  IMAD.HI.U32 R5, R7, R22, RZ ;  /* 0x0000001607057227 */ /* 0x000fc800078e00ff */
[----:B------:R-:W-:Y:S02]  /*1270*/  IMAD.MOV R21, RZ, RZ, -R18 ;  /* 0x000000ffff157224 */ /* 0x000fe400078e0a12 */
[----:B------:R-:W-:-:S04]  /*1280*/  IMAD.HI.U32 R20, R7, R30, RZ ;  /* 0x0000001e07147227 */ /* 0x000fc800078e00ff */
[----:B------:R-:W-:Y:S02]  /*1290*/  IMAD.MOV R5, RZ, RZ, -R5 ;  /* 0x000000ffff057224 */ /* 0x000fe400078e0a05 */
[----:B------:R-:W-:-:S04]  /*12a0*/  IMAD.HI.U32 R18, R7, R24, RZ ;  /* 0x0000001807127227 */ /* 0x000fc800078e00ff */
[----:B------:R-:W-:-:S04]  /*12b0*/  IMAD.HI.U32 R7, R7, R32, RZ ;  /* 0x0000002007077227 */ /* 0x000fc800078e00ff */
[----:B------:R-:W-:Y:S02]  /*12c0*/  @!P5 IMAD.IADD R19, R19, 0x1, -R25 ;  /* 0x000000011313d824 */ /* 0x000fe400078e0a19 */
[C---:B------:R-:W-:Y:S02]  /*12d0*/  IMAD R5, R25.reuse, R5, R22 ;  /* 0x0000000519057224 */ /* 0x040fe400078e0216 */
[----:B------:R-:W-:Y:S01]  /*12e0*/  IMAD.MOV R23, RZ, RZ, -R20 ;  /* 0x000000ffff177224 */ /* 0x000fe200078e0a14 */
[C---:B------:R-:W-:Y:S01]  /*12f0*/  ISETP.GT.U32.AND P5, PT, R25.reuse, R19, PT ;  /* 0x000000131900720c */ /* 0x040fe20003fa4070 */
[----:B------:R-:W-:Y:S02]  /*1300*/  IMAD.MOV R22, RZ, RZ, -R7 ;  /* 0x000000ffff167224 */ /* 0x000fe400078e0a07 */
[----:B------:R-:W-:Y:S02]  /*1310*/  IMAD R20, R25, R21, R28 ;  /* 0x0000001519147224 */ /* 0x000fe400078e021c */
[----:B------:R-:W-:Y:S01]  /*1320*/  @!P6 IMAD.IADD R17, R17, 0x1, -R25 ;  /* 0x000000011111e824 */ /* 0x000fe200078e0a19 */
[C---:B------:R-:W-:Y:S01]  /*1330*/  ISETP.GT.U32.AND P6, PT, R25.reuse, R5, PT ;  /* 0x000000051900720c */ /* 0x040fe20003fc4070 */
[----:B------:R-:W-:Y:S01]  /*1340*/  IMAD.MOV.U32 R7, RZ, RZ, R6 ;  /* 0x000000ffff077224 */ /* 0x000fe200078e0006 */
[----:B------:R-:W-:Y:S01]  /*1350*/  LOP3.LUT R6, RZ, R27, RZ, 0x33, !PT ;  /* 0x0000001bff067212 */ /* 0x000fe200078e33ff */
[----:B------:R-:W-:Y:S01]  /*1360*/  @!P4 IMAD.MOV R13, RZ, RZ, -R13 ;  /* 0x000000ffff0dc224 */ /* 0x000fe200078e0a0d */
[C---:B------:R-:W-:Y:S01]  /*1370*/  ISETP.GT.U32.AND P4, PT, R25.reuse, R16, PT ;  /* 0x000000101900720c */ /* 0x040fe20003f84070 */
[----:B------:R-:W-:Y:S01]  /*1380*/  @!P2 IMAD.MOV R7, RZ, RZ, -R7 ;  /* 0x000000ffff07a224 */ /* 0x000fe200078e0a07 */
[C---:B------:R-:W-:Y:S01]  /*1390*/  ISETP.GT.U32.AND P2, PT, R25.reuse, R17, PT ;  /* 0x000000111900720c */ /* 0x040fe20003f44070 */
[----:B------:R-:W-:Y:S01]  /*13a0*/  @!P0 IMAD.MOV R14, RZ, RZ, -R14 ;  /* 0x000000ffff0e8224 */ /* 0x000fe200078e0a0e */
[----:B------:R-:W-:Y:S01]  /*13b0*/  ISETP.GT.U32.AND P0, PT, R25, R20, PT ;  /* 0x000000141900720c */ /* 0x000fe20003f04070 */
[----:B------:R-:W-:-:S02]  /*13c0*/  IMAD.MOV R18, RZ, RZ, -R18 ;  /* 0x000000ffff127224 */ /* 0x000fc400078e0a12 */
[C---:B------:R-:W-:Y:S02]  /*13d0*/  IMAD R21, R25.reuse, R23, R30 ;  /* 0x0000001719157224 */ /* 0x040fe400078e021e */
[C---:B------:R-:W-:Y:S02]  /*13e0*/  IMAD R18, R25.reuse, R18, R24 ;  /* 0x0000001219127224 */ /* 0x040fe400078e0218 */
[C---:B------:R-:W-:Y:S02]  /*13f0*/  IMAD R22, R25.reuse, R22, R32 ;  /* 0x0000001619167224 */ /* 0x040fe400078e0220 */
[----:B------:R-:W-:Y:S01]  /*1400*/  @!P3 IMAD.MOV R15, RZ, RZ, -R15 ;  /* 0x000000ffff0fb224 */ /* 0x000fe200078e0a0f */
[C---:B------:R-:W-:Y:S01]  /*1410*/  ISETP.GT.U32.AND P3, PT, R25.reuse, R21, PT ;  /* 0x000000151900720c */ /* 0x040fe20003f64070 */
[--C-:B------:R-:W-:Y:S01]  /*1420*/  @!P4 IMAD.IADD R16, R16, 0x1, -R25.reuse ;  /* 0x000000011010c824 */ /* 0x100fe200078e0a19 */
[----:B------:R-:W-:Y:S01]  /*1430*/  ISETP.GT.U32.AND P4, PT, R25, R22, PT ;  /* 0x000000161900720c */ /* 0x000fe20003f84070 */
[--C-:B------:R-:W-:Y:S01]  /*1440*/  @!P5 IMAD.IADD R19, R19, 0x1, -R25.reuse ;  /* 0x000000011313d824 */ /* 0x100fe200078e0a19 */
[----:B------:R-:W-:Y:S01]  /*1450*/  ISETP.GT.U32.AND P5, PT, R25, R18, PT ;  /* 0x000000121900720c */ /* 0x000fe20003fa4070 */
[--C-:B------:R-:W-:Y:S01]  /*1460*/  @!P2 IMAD.IADD R17, R17, 0x1, -R25.reuse ;  /* 0x000000011111a824 */ /* 0x100fe200078e0a19 */
[----:B------:R-:W-:Y:S01]  /*1470*/  ISETP.GE.AND P2, PT, R31, RZ, PT ;  /* 0x000000ff1f00720c */ /* 0x000fe20003f46270 */
[--C-:B------:R-:W-:Y:S01]  /*1480*/  @!P0 IMAD.IADD R20, R20, 0x1, -R25.reuse ;  /* 0x0000000114148824 */ /* 0x100fe200078e0a19 */
[----:B------:R-:W-:Y:S01]  /*1490*/  ISETP.GE.AND P0, PT, R33, RZ, PT ;  /* 0x000000ff2100720c */ /* 0x000fe20003f06270 */
[----:B------:R-:W-:-:S02]  /*14a0*/  @!P6 IMAD.IADD R5, R5, 0x1, -R25 ;  /* 0x000000010505e824 */ /* 0x000fc400078e0a19 */
[----:B0-----:R-:W-:Y:S02]  /*14b0*/  IMAD R23, R38, R126, RZ ;  /* 0x0000007e26177224 */ /* 0x001fe400078e02ff */
[--C-:B------:R-:W-:Y:S01]  /*14c0*/  @!P3 IMAD.IADD R21, R21, 0x1, -R25.reuse ;  /* 0x000000011515b824 */ /* 0x100fe200078e0a19 */
[C---:B------:R-:W-:Y:S01]  /*14d0*/  ISETP.GT.U32.AND P6, PT, R25.reuse, R5, PT ;  /* 0x000000051900720c */ /* 0x040fe20003fc4070 */
[--C-:B------:R-:W-:Y:S01]  /*14e0*/  @!P4 IMAD.IADD R22, R22, 0x1, -R25.reuse ;  /* 0x000000011616c824 */ /* 0x100fe200078e0a19 */
[C---:B------:R-:W-:Y:S01]  /*14f0*/  ISETP.GT.U32.AND P3, PT, R25.reuse, R20, PT ;  /* 0x000000141900720c */ /* 0x040fe20003f64070 */
[----:B------:R-:W-:Y:S01]  /*1500*/  @!P5 IMAD.IADD R18, R18, 0x1, -R25 ;  /* 0x000000011212d824 */ /* 0x000fe200078e0a19 */
[C---:B------:R-:W-:Y:S01]  /*1510*/  ISETP.GT.U32.AND P4, PT, R25.reuse, R21, PT ;  /* 0x000000151900720c */ /* 0x040fe20003f84070 */
[----:B------:R-:W-:Y:S01]  /*1520*/  @!P2 IMAD.MOV R16, RZ, RZ, -R16 ;  /* 0x000000ffff10a224 */ /* 0x000fe200078e0a10 */
[C---:B------:R-:W-:Y:S01]  /*1530*/  ISETP.GT.U32.AND P2, PT, R25.reuse, R22, PT ;  /* 0x000000161900720c */ /* 0x040fe20003f44070 */
[----:B------:R-:W-:Y:S01]  /*1540*/  @!P0 IMAD.MOV R17, RZ, RZ, -R17 ;  /* 0x000000ffff118224 */ /* 0x000fe200078e0a11 */
[----:B------:R-:W-:Y:S01]  /*1550*/  ISETP.GT.U32.AND P0, PT, R25, R18, PT ;  /* 0x000000121900720c */ /* 0x000fe20003f04070 */
[----:B------:R-:W-:Y:S01]  /*1560*/  IMAD R33, R126, 0x2, R23 ;  /* 0x000000027e217824 */ /* 0x000fe200078e0217 */
[----:B------:R-:W-:-:S03]  /*1570*/  ISETP.GE.AND P5, PT, R35, RZ, PT ;  /* 0x000000ff2300720c */ /* 0x000fc60003fa6270 */
[----:B------:R-:W-:Y:S01]  /*1580*/  @!P6 IMAD.IADD R5, R5, 0x1, -R25 ;  /* 0x000000010505e824 */ /* 0x000fe200078e0a19 */
[----:B------:R-:W-:Y:S01]  /*1590*/  ISETP.GE.AND P6, PT, R8, RZ, PT ;  /* 0x000000ff0800720c */ /* 0x000fe20003fc6270 */
[----:B------:R-:W-:Y:S02]  /*15a0*/  IMAD R59, R126, 0x2, R33 ;  /* 0x000000027e3b7824 */ /* 0x000fe400078e0221 */
[----:B------:R-:W-:Y:S01]  /*15b0*/  @!P3 IMAD.IADD R20, R20, 0x1, -R25 ;  /* 0x000000011414b824 */ /* 0x000fe200078e0a19 */
[----:B------:R-:W-:Y:S01]  /*15c0*/  ISETP.GE.AND P3, PT, R37, RZ, PT ;  /* 0x000000ff2500720c */ /* 0x000fe20003f66270 */
[----:B------:R-:W-:Y:S02]  /*15d0*/  IMAD R73, R126, 0x2, R59 ;  /* 0x000000027e497824 */ /* 0x000fe400078e023b */
[--C-:B------:R-:W-:Y:S01]  /*15e0*/  @!P4 IMAD.IADD R21, R21, 0x1, -R25.reuse ;  /* 0x000000011515c824 */ /* 0x100fe200078e0a19 */
[----:B------:R-:W-:Y:S01]  /*15f0*/  ISETP.GE.AND P4, PT, R34, RZ, PT ;  /* 0x000000ff2200720c */ /* 0x000fe20003f86270 */
[--C-:B------:R-:W-:Y:S01]  /*1600*/  @!P2 IMAD.IADD R22, R22, 0x1, -R25.reuse ;  /* 0x000000011616a824 */ /* 0x100fe200078e0a19 */
[----:B------:R-:W-:Y:S01]  /*1610*/  ISETP.GE.AND P2, PT, R29, RZ, PT ;  /* 0x000000ff1d00720c */ /* 0x000fe20003f46270 */
[----:B------:R-:W-:Y:S01]  /*1620*/  @!P0 IMAD.IADD R18, R18, 0x1, -R25 ;  /* 0x0000000112128824 */ /* 0x000fe200078e0a19 */
[----:B------:R-:W-:Y:S01]  /*1630*/  ISETP.GE.AND P0, PT, R36, RZ, PT ;  /* 0x000000ff2400720c */ /* 0x000fe20003f06270 */
[----:B------:R-:W-:-:S02]  /*1640*/  IMAD R25, R126, 0x2, R73 ;  /* 0x000000027e197824 */ /* 0x000fc400078e0249 */
[----:B------:R-:W-:Y:S01]  /*1650*/  @!P6 IMAD.MOV R5, RZ, RZ, -R5 ;  /* 0x000000ffff05e224 */ /* 0x000fe200078e0a05 */
[----:B------:R-:W-:Y:S01]  /*1660*/  ISETP.GE.AND P6, PT, R39, RZ, PT ;  /* 0x000000ff2700720c */ /* 0x000fe20003fc6270 */
[C---:B------:R-:W-:Y:S02]  /*1670*/  IMAD R37, R126.reuse, 0x2, R25 ;  /* 0x000000027e257824 */ /* 0x040fe400078e0219 */
[----:B------:R-:W-:Y:S01]  /*1680*/  @!P5 IMAD.MOV R19, RZ, RZ, -R19 ;  /* 0x000000ffff13d224 */ /* 0x000fe200078e0a13 */
[----:B------:R-:W-:Y:S01]  /*1690*/  ISETP.NE.AND P5, PT, R27, RZ, PT ;  /* 0x000000ff1b00720c */ /* 0x000fe20003fa5270 */
[----:B------:R-:W-:Y:S02]  /*16a0*/  IMAD R61, R126, 0x2, R37 ;  /* 0x000000027e3d7824 */ /* 0x000fe400078e0225 */
[----:B------:R-:W-:Y:S01]  /*16b0*/  @!P3 IMAD.MOV R20, RZ, RZ, -R20 ;  /* 0x000000ffff14b224 */ /* 0x000fe200078e0a14 */
[----:B------:R-:W-:Y:S01]  /*16c0*/  ISETP.NE.AND P3, PT, R26, RZ, PT ;  /* 0x000000ff1a00720c */ /* 0x000fe20003f65270 */
[----:B------:R-:W-:Y:S01]  /*16d0*/  IMAD R75, R126, 0x2, R61 ;  /* 0x000000027e4b7824 */ /* 0x000fe200078e023d */
[C---:B------:R-:W-:Y:S01]  /*16e0*/  SEL R107, R6.reuse, R13, !P5 ;  /* 0x0000000d066b7207 */ /* 0x040fe20006800000 */
[----:B------:R-:W-:Y:S01]  /*16f0*/  IMAD.MOV.U32 R8, RZ, RZ, R4 ;  /* 0x000000ffff087224 */ /* 0x000fe200078e0004 */
[----:B------:R-:W-:Y:S01]  /*1700*/  SEL R97, R6, R5, !P5 ;  /* 0x0000000506617207 */ /* 0x000fe20006800000 */
[----:B------:R-:W-:Y:S01]  /*1710*/  IMAD R13, R126, 0x2, R75 ;  /* 0x000000027e0d7824 */ /* 0x000fe200078e024b */
[C---:B------:R-:W-:Y:S01]  /*1720*/  SEL R99, R6.reuse, R9, !P5 ;  /* 0x0000000906637207 */ /* 0x040fe20006800000 */
[----:B------:R-:W-:Y:S01]  /*1730*/  @!P6 IMAD.MOV R21, RZ, RZ, -R21 ;  /* 0x000000ffff15e224 */ /* 0x000fe200078e0a15 */
[C---:B------:R-:W-:Y:S01]  /*1740*/  SEL R101, R6.reuse, R10, !P5 ;  /* 0x0000000a06657207 */ /* 0x040fe20006800000 */
[----:B------:R-:W-:Y:S01]  /*1750*/  @!P2 IMAD.MOV R22, RZ, RZ, -R22 ;  /* 0x000000ffff16a224 */ /* 0x000fe200078e0a16 */
[C---:B------:R-:W-:Y:S01]  /*1760*/  SEL R103, R6.reuse, R11, !P5 ;  /* 0x0000000b06677207 */ /* 0x040fe20006800000 */
[----:B------:R-:W-:Y:S01]  /*1770*/  @!P4 IMAD.MOV R18, RZ, RZ, -R18 ;  /* 0x000000ffff12c224 */ /* 0x000fe200078e0a12 */
[----:B------:R-:W-:Y:S01]  /*1780*/  SEL R105, R6, R12, !P5 ;  /* 0x0000000c06697207 */ /* 0x000fe20006800000 */
[----:B-1----:R-:W-:Y:S01]  /*1790*/  VIADD R4, R142, 0x3f ;  /* 0x0000003f8e047836 */ /* 0x002fe20000000000 */
[----:B------:R-:W-:Y:S01]  /*17a0*/  SEL R109, R6, R7, !P5 ;  /* 0x00000007066d7207 */ /* 0x000fe20006800000 */
[----:B------:R-:W-:Y:S01]  /*17b0*/  IMAD R39, R126, 0x2, R13 ;  /* 0x000000027e277824 */ /* 0x000fe200078e020d */
[C---:B------:R-:W-:Y:S01]  /*17c0*/  SEL R111, R6.reuse, R14, !P5 ;  /* 0x0000000e066f7207 */ /* 0x040fe20006800000 */
[----:B------:R-:W-:Y:S01]  /*17d0*/  @!P0 IMAD.MOV R8, RZ, RZ, -R8 ;  /* 0x000000ffff088224 */ /* 0x000fe200078e0a08 */
[----:B------:R-:W-:Y:S01]  /*17e0*/  SEL R113, R6, R15, !P5 ;  /* 0x0000000f06717207 */ /* 0x000fe20006800000 */
[----:B------:R-:W-:Y:S01]  /*17f0*/  IMAD R63, R126, 0x2, R39 ;  /* 0x000000027e3f7824 */ /* 0x000fe200078e0227 */
[----:B------:R-:W-:-:S02]  /*1800*/  SEL R115, R6, R16, !P5 ;  /* 0x0000001006737207 */ /* 0x000fc40006800000 */
[C---:B------:R-:W-:Y:S02]  /*1810*/  SEL R117, R6.reuse, R17, !P5 ;  /* 0x0000001106757207 */ /* 0x040fe40006800000 */
[C---:B------:R-:W-:Y:S02]  /*1820*/  SEL R121, R6.reuse, R19, !P5 ;  /* 0x0000001306797207 */ /* 0x040fe40006800000 */
[C---:B------:R-:W-:Y:S02]  /*1830*/  SEL R123, R6.reuse, R20, !P5 ;  /* 0x00000014067b7207 */ /* 0x040fe40006800000 */
[C---:B------:R-:W-:Y:S02]  /*1840*/  SEL R125, R6.reuse, R21, !P5 ;  /* 0x00000015067d7207 */ /* 0x040fe40006800000 */
[C---:B------:R-:W-:Y:S02]  /*1850*/  SEL R119, R6.reuse, R18, !P5 ;  /* 0x0000001206777207 */ /* 0x040fe40006800000 */
[----:B------:R-:W-:-:S02]  /*1860*/  SEL R95, R6, R22, !P5 ;  /* 0x00000016065f7207 */ /* 0x000fc40006800000 */
[----:B------:R-:W-:Y:S02]  /*1870*/  @!P3 LOP3.LUT R8, RZ, R26, RZ, 0x33, !PT ;  /* 0x0000001aff08b212 */ /* 0x000fe400078e33ff */
[----:B------:R-:W-:Y:S02]  /*1880*/  LOP3.LUT P2, RZ, R0, 0xff, RZ, 0xc0, !PT ;  /* 0x000000ff00ff7812 */ /* 0x000fe4000784c0ff */
[----:B------:R-:W-:Y:S02]  /*1890*/  ISETP.GT.AND P0, PT, R4, 0x3f, PT ;  /* 0x0000003f0400780c */ /* 0x000fe40003f04270 */
[----:B------:R-:W-:Y:S01]  /*18a0*/  LOP3.LUT R5, R38, 0x8, RZ, 0xfc, !PT ;  /* 0x0000000826057812 */ /* 0x000fe200078efcff */
[----:B----4-:R-:W-:Y:S10]  /*18b0*/  @P1 BRA `(.L_x_5) ;  /* 0x0000000000181947 */ /* 0x010ff40003800000 */
[----:B------:R-:W-:Y:S01]  /*18c0*/  ELECT P3, URZ, PT ;  /* 0x0000000000ff782f */ /* 0x000fe20003860000 */
[----:B------:R-:W-:Y:S01]  /*18d0*/  IMAD.MOV.U32 R6, RZ, RZ, 0x1 ;  /* 0x00000001ff067424 */ /* 0x000fe200078e00ff */
[----:B------:R-:W-:Y:S01]  /*18e0*/  UMOV UR4, 0x40 ;  /* 0x0000004000047882 */ /* 0x000fe20000000000 */
[----:B------:R-:W-:Y:S01]  /*18f0*/  UVIRTCOUNT.DEALLOC.SMPOOL 0x80 ;  /* 0x000000800000784c */ /* 0x000fe20000000000 */
[----:B------:R-:W-:-:S09]  /*1900*/  ULEA UR4, UR6, UR4, 0x18 ;  /* 0x0000000406047291 */ /* 0x000fd2000f8ec0ff */
[----:B------:R0:W-:Y:S03]  /*1910*/  @P3 STS.U8 [UR4], R6 ;  /* 0x00000006ff003988 */ /* 0x0001e60008000004 */
.L_x_5:
[----:B------:R-:W-:Y:S01]  /*1920*/  STTM.x32 tmem[UR14], RZ ;  /* 0x000000ff000079ed */ /* 0x000fe200082c000e */
[----:B------:R-:W1:Y:S02]  /*1930*/  FENCE.VIEW.ASYNC.T ;  /* 0x00000000000073c6 */ /* 0x000e640000000200 */
[----:B-1----:R-:W-:Y:S01]  /*1940*/  VOTEU.ALL UP0, P2 ;  /* 0x0000000000ff7886 */ /* 0x002fe20001000000 */
[----:B0-----:R-:W-:Y:S01]  /*1950*/  IMAD R6, R8, UR16, RZ ;  /* 0x0000001008067c24 */ /* 0x001fe2000f8e02ff */
[----:B------:R-:W-:Y:S01]  /*1960*/  VOTEU.ALL UP1, P2 ;  /* 0x0000000000ff7886 */ /* 0x000fe20001020000 */
[----:B------:R-:W-:Y:S01]  /*1970*/  IMAD R77, R126, 0x2, R63 ;  /* 0x000000027e4d7824 */ /* 0x000fe200078e023f */
[----:B------:R-:W-:Y:S01]  /*1980*/  ISETP.LT.AND P4, PT, R38, R142, P0 ;  /* 0x0000008e2600720c */ /* 0x000fe20000781270 */
[----:B------:R-:W0:Y:S01]  /*1990*/  LDCU UR4, c[0x0][0x3b0] ;  /* 0x00007600ff0477ac */ /* 0x000e220008000800 */
[----:B------:R-:W-:-:S04]  /*19a0*/  @!UP0 UIADD3 UR16, UPT, UPT, -UR5, 0x100000, URZ ;  /* 0x0010000005108890 */ /* 0x000fc8000fffe1ff */
[----:B------:R-:W-:Y:S02]  /*19b0*/  @!UP0 USHF.L.U32 UR17, UR16, 0xb, URZ ;  /* 0x0000000b10118899 */ /* 0x000fe400080006ff */
[----:B------:R-:W-:Y:S01]  /*19c0*/  @!UP0 USHF.L.U32 UR16, UR16, 0x1, URZ ;  /* 0x0000000110108899 */ /* 0x000fe200080006ff */
[----:B------:R-:W-:Y:S01]  /*19d0*/  BAR.SYNC.DEFER_BLOCKING 0x0 ;  /* 0x0000000000007b1d */ /* 0x000fe20000010000 */
[----:B------:R-:W-:Y:S01]  /*19e0*/  IMAD R15, R126, 0x2, R77 ;  /* 0x000000027e0f7824 */ /* 0x000fe200078e024d */
[----:B------:R-:W-:Y:S02]  /*19f0*/  IADD3 R86, P5, PT, R6, UR8, RZ ;  /* 0x0000000806567c10 */ /* 0x000fe4000ffbe0ff */
[----:B------:R-:W-:Y:S01]  /*1a00*/  ISETP.LT.AND P3, PT, R5, R142, P0 ;  /* 0x0000008e0500720c */ /* 0x000fe20000761270 */
[----:B------:R-:W-:Y:S01]  /*1a10*/  IMAD R45, R126, 0x2, R15 ;  /* 0x000000027e2d7824 */ /* 0x000fe200078e020f */
[----:B------:R-:W-:Y:S02]  /*1a20*/  LEA.HI.X.SX32 R90, R6, UR9, 0x1, P5 ;  /* 0x00000009065a7c11 */ /* 0x000fe4000a8f0eff */
[----:B------:R-:W-:Y:S01]  /*1a30*/  IADD3 R6, P5, PT, R23, R86, RZ ;  /* 0x0000005617067210 */ /* 0x000fe20007fbe0ff */
[----:B------:R-:W-:-:S03]  /*1a40*/  IMAD R65, R126, 0x2, R45 ;  /* 0x000000027e417824 */ /* 0x000fc600078e022d */
[----:B------:R-:W-:Y:S01]  /*1a50*/  LEA.HI.X.SX32 R7, R23, R90, 0x1, P5 ;  /* 0x0000005a17077211 */ /* 0x000fe200028f0eff */
[C---:B------:R-:W-:Y:S01]  /*1a60*/  IMAD R79, R126.reuse, 0x2, R65 ;  /* 0x000000027e4f7824 */ /* 0x040fe200078e0241 */
[----:B------:R-:W1:Y:S02]  /*1a70*/  FENCE.VIEW.ASYNC.S ;  /* 0x00000000000073c6 */ /* 0x000e640000000000 */
[----:B-1----:R1:W2:Y:S02]  /*1a80*/  @!UP1 SYNCS.EXCH.64 URZ, [UR15], UR16 ;  /* 0x000000100fff95b2 */ /* 0x0022a40008000100 */
[----:B--2---:R-:W-:Y:S01]  /*1a90*/  BAR.SYNC.DEFER_BLOCKING 0x0 ;  /* 0x0000000000007b1d */ /* 0x004fe20000010000 */
[----:B------:R-:W-:Y:S01]  /*1aa0*/  IMAD R21, R126, 0x2, R79 ;  /* 0x000000027e157824 */ /* 0x000fe200078e024f */
[----:B------:R-:W-:-:S03]  /*1ab0*/  LOP3.LUT R9, R38, 0x10, RZ, 0xfc, !PT ;  /* 0x0000001026097812 */ /* 0x000fc600078efcff */
[C---:B------:R-:W-:Y:S01]  /*1ac0*/  IMAD R51, R126.reuse, 0x2, R21 ;  /* 0x000000027e337824 */ /* 0x040fe200078e0215 */
[----:B------:R-:W-:Y:S02]  /*1ad0*/  ISETP.LT.AND P5, PT, R9, R142, P0 ;  /* 0x0000008e0900720c */ /* 0x000fe400007a1270 */
[----:B------:R-:W-:Y:S01]  /*1ae0*/  PRMT R144, RZ, 0x7610, R144 ;  /* 0x00007610ff907816 */ /* 0x000fe20000000090 */
[----:B------:R-:W-:Y:S01]  /*1af0*/  IMAD R67, R126, 0x2, R51 ;  /* 0x000000027e437824 */ /* 0x000fe200078e0233 */
[-C--:B------:R-:W-:Y:S01]  /*1b00*/  IADD3 R12, P6, PT, R13, R86.reuse, RZ ;  /* 0x000000560d0c7210 */ /* 0x080fe20007fde0ff */
[----:B------:R-:W2:Y:S01]  /*1b10*/  @P4 LDG.E.U8 R140, desc[UR26][R6.64] ;  /* 0x0000001a068c4981 */ /* 0x000ea2000c1e1100 */
[C---:B------:R-:W-:Y:S02]  /*1b20*/  IADD3 R8, P4, PT, R25.reuse, R86, RZ ;  /* 0x0000005619087210 */ /* 0x040fe40007f9e0ff */
[----:B------:R-:W-:Y:S02]  /*1b30*/  LOP3.LUT R10, R38, 0x18, RZ, 0xfc, !PT ;  /* 0x00000018260a7812 */ /* 0x000fe400078efcff */
[-C--:B------:R-:W-:Y:S01]  /*1b40*/  LEA.HI.X.SX32 R11, R25, R90.reuse, 0x1, P4 ;  /* 0x0000005a190b7211 */ /* 0x080fe200020f0eff */
[----:B------:R-:W-:Y:S01]  /*1b50*/  @P3 IMAD.MOV.U32 R16, RZ, RZ, R8 ;  /* 0x000000ffff103224 */ /* 0x000fe200078e0008 */
[----:B------:R-:W-:Y:S01]  /*1b60*/  PRMT R148, RZ, 0x7610, R148 ;  /* 0x00007610ff947816 */ /* 0x000fe20000000094 */
[----:B------:R-:W-:Y:S01]  /*1b70*/  IMAD R81, R126, 0x2, R67 ;  /* 0x000000027e517824 */ /* 0x000fe200078e0243 */
[----:B------:R-:W-:Y:S01]  /*1b80*/  LEA.HI.X.SX32 R13, R13, R90, 0x1, P6 ;  /* 0x0000005a0d0d7211 */ /* 0x000fe200030f0eff */
[----:B------:R-:W-:Y:S01]  /*1b90*/  @P3 IMAD.MOV.U32 R17, RZ, RZ, R11 ;  /* 0x000000ffff113224 */ /* 0x000fe200078e000b */
[----:B------:R-:W-:Y:S01]  /*1ba0*/  ISETP.LT.AND P4, PT, R10, R142, P0 ;  /* 0x0000008e0a00720c */ /* 0x000fe20000781270 */
[----:B------:R-:W-:-:S02]  /*1bb0*/  IMAD R23, R126, 0x2, R81 ;  /* 0x000000027e177824 */ /* 0x000fc400078e0251 */
[----:B------:R-:W3:Y:S04]  /*1bc0*/  @P5 LDG.E.U8 R148, desc[UR26][R12.64] ;  /* 0x0000001a0c945981 */ /* 0x000ee8000c1e1100 */
[----:B------:R4:W5:Y:S01]  /*1bd0*/  @P3 LDG.E.U8 R144, desc[UR26][R16.64] ;  /* 0x0000001a10903981 */ /* 0x000962000c1e1100 */
[C---:B------:R-:W-:Y:S01]  /*1be0*/  IADD3 R14, P3, PT, R15.reuse, R86, RZ ;  /* 0x000000560f0e7210 */ /* 0x040fe20007f7e0ff */
[----:B------:R-:W-:Y:S01]  /*1bf0*/  IMAD R55, R126, 0x2, R23 ;  /* 0x000000027e377824 */ /* 0x000fe200078e0217 */
[----:B------:R-:W-:Y:S02]  /*1c00*/  PRMT R146, RZ, 0x7610, R146 ;  /* 0x00007610ff927816 */ /* 0x000fe40000000092 */
[----:B------:R-:W-:Y:S02]  /*1c10*/  LEA.HI.X.SX32 R15, R15, R90, 0x1, P3 ;  /* 0x0000005a0f0f7211 */ /* 0x000fe400018f0eff */
[----:B----4-:R-:W-:Y:S01]  /*1c20*/  LOP3.LUT R16, R38, 0x20, RZ, 0xfc, !PT ;  /* 0x0000002026107812 */ /* 0x010fe200078efcff */
[----:B------:R-:W-:Y:S01]  /*1c30*/  IMAD R69, R126, 0x2, R55 ;  /* 0x000000027e457824 */ /* 0x000fe200078e0237 */
[----:B------:R-:W-:Y:S01]  /*1c40*/  IADD3 R18, P3, PT, R21, R86, RZ ;  /* 0x0000005615127210 */ /* 0x000fe20007f7e0ff */
[----:B------:R-:W4:Y:S01]  /*1c50*/  @P4 LDG.E.U8 R146, desc[UR26][R14.64] ;  /* 0x0000001a0e924981 */ /* 0x000f22000c1e1100 */
[----:B------:R-:W-:-:S02]  /*1c60*/  ISETP.LT.AND P5, PT, R16, R142, P0 ;  /* 0x0000008e1000720c */ /* 0x000fc400007a1270 */
[----:B------:R-:W-:Y:S01]  /*1c70*/  LEA.HI.X.SX32 R21, R21, R90, 0x1, P3 ;  /* 0x0000005a15157211 */ /* 0x000fe200018f0eff */
[----:B------:R-:W-:Y:S01]  /*1c80*/  IMAD R83, R126, 0x2, R69 ;  /* 0x000000027e537824 */ /* 0x000fe200078e0245 */
[----:B------:R-:W-:Y:S02]  /*1c90*/  LOP3.LUT R19, R38, 0x30, RZ, 0xfc, !PT ;  /* 0x0000003026137812 */ /* 0x000fe400078efcff */
[----:B------:R-:W-:Y:S01]  /*1ca0*/  PRMT R150, RZ, 0x7610, R150 ;  /* 0x00007610ff967816 */ /* 0x000fe20000000096 */
[----:B------:R-:W-:Y:S01]  /*1cb0*/  IMAD R25, R126, 0x2, R83 ;  /* 0x000000027e197824 */ /* 0x000fe200078e0253 */
[----:B------:R-:W-:-:S05]  /*1cc0*/  ISETP.LT.AND P3, PT, R19, R142, P0 ;  /* 0x0000008e1300720c */ /* 0x000fca0000761270 */
[----:B------:R-:W-:Y:S02]  /*1cd0*/  @P5 IMAD.MOV.U32 R28, RZ, RZ, R18 ;  /* 0x000000ffff1c5224 */ /* 0x000fe400078e0012 */
[----:B------:R-:W-:Y:S01]  /*1ce0*/  @P5 IMAD.MOV.U32 R29, RZ, RZ, R21 ;  /* 0x000000ffff1d5224 */ /* 0x000fe200078e0015 */
[----:B------:R-:W-:-:S04]  /*1cf0*/  LOP3.LUT R17, R38, 0x28, RZ, 0xfc, !PT ;  /* 0x0000002826117812 */ /* 0x000fc800078efcff */
[----:B------:R0:W2:Y:S01]  /*1d00*/  @P5 LDG.E.U8 R150, desc[UR26][R28.64] ;  /* 0x0000001a1c965981 */ /* 0x0000a2000c1e1100 */
[----:B------:R-:W-:Y:S01]  /*1d10*/  IADD3 R22, P5, PT, R25, R86, RZ ;  /* 0x0000005619167210 */ /* 0x000fe20007fbe0ff */
[----:B------:R-:W-:Y:S01]  /*1d20*/  IMAD R57, R126, 0x2, R25 ;  /* 0x000000027e397824 */ /* 0x000fe200078e0219 */
[----:B------:R-:W-:Y:S02]  /*1d30*/  ISETP.LT.AND P4, PT, R17, R142, P0 ;  /* 0x0000008e1100720c */ /* 0x000fe40000781270 */
[----:B------:R-:W-:Y:S02]  /*1d40*/  LEA.HI.X.SX32 R25, R25, R90, 0x1, P5 ;  /* 0x0000005a19197211 */ /* 0x000fe400028f0eff */
[----:B------:R-:W-:Y:S02]  /*1d50*/  IADD3 R20, P6, PT, R23, R86, RZ ;  /* 0x0000005617147210 */ /* 0x000fe40007fde0ff */
[----:B------:R-:W-:Y:S01]  /*1d60*/  LOP3.LUT R26, R38, 0x2, RZ, 0xfc, !PT ;  /* 0x00000002261a7812 */ /* 0x000fe200078efcff */
[----:B------:R-:W-:Y:S01]  /*1d70*/  IMAD R71, R126, 0x2, R57 ;  /* 0x000000027e477824 */ /* 0x000fe200078e0239 */
[----:B------:R-:W-:Y:S01]  /*1d80*/  PRMT R154, RZ, 0x7610, R154 ;  /* 0x00007610ff9a7816 */ /* 0x000fe2000000009a */
[----:B------:R-:W-:-:S02]  /*1d90*/  @P3 IMAD.MOV.U32 R34, RZ, RZ, R22 ;  /* 0x000000ffff223224 */ /* 0x000fc400078e0016 */
[----:B------:R-:W-:Y:S01]  /*1da0*/  @P3 IMAD.MOV.U32 R35, RZ, RZ, R25 ;  /* 0x000000ffff233224 */ /* 0x000fe200078e0019 */
[----:B------:R-:W-:Y:S02]  /*1db0*/  LEA.HI.X.SX32 R23, R23, R90, 0x1, P6 ;  /* 0x0000005a17177211 */ /* 0x000fe400030f0eff */
[----:B------:R-:W-:Y:S01]  /*1dc0*/  ISETP.LT.AND P5, PT, R26, R142, P0 ;  /* 0x0000008e1a00720c */ /* 0x000fe200007a1270 */
[----:B------:R-:W-:Y:S01]  /*1dd0*/  IMAD R85, R126, 0x2, R71 ;  /* 0x000000027e557824 */ /* 0x000fe200078e0247 */
[----:B------:R-:W-:Y:S01]  /*1de0*/  LOP3.LUT R24, R38, 0x38, RZ, 0xfc, !PT ;  /* 0x0000003826187812 */ /* 0x000fe200078efcff */
[----:B------:R-:W2:Y:S01]  /*1df0*/  @P3 LDG.E.U8 R154, desc[UR26][R34.64] ;  /* 0x0000001a229a3981 */ /* 0x000ea2000c1e1100 */
[----:B------:R-:W-:Y:S01]  /*1e00*/  PRMT R152, RZ, 0x7610, R152 ;  /* 0x00007610ff987816 */ /* 0x000fe20000000098 */
[----:B0-----:R-:W-:Y:S01]  /*1e10*/  @P4 IMAD.MOV.U32 R28, RZ, RZ, R20 ;  /* 0x000000ffff1c4224 */ /* 0x001fe200078e0014 */
[C---:B------:R-:W-:Y:S01]  /*1e20*/  IADD3 R30, P3, PT, R33.reuse, R86, RZ ;  /* 0x00000056211e7210 */ /* 0x040fe20007f7e0ff */
[----:B------:R-:W-:Y:S01]  /*1e30*/  @P4 IMAD.MOV.U32 R29, RZ, RZ, R23 ;  /* 0x000000ffff1d4224 */ /* 0x000fe200078e0017 */
[----:B------:R-:W-:Y:S01]  /*1e40*/  ISETP.LT.AND P6, PT, R24, R142, P0 ;  /* 0x0000008e1800720c */ /* 0x000fe200007c1270 */
[----:B------:R-:W-:Y:S01]  /*1e50*/  IMAD R87, R126, 0x2, R85 ;  /* 0x000000027e577824 */ /* 0x000fe200078e0255 */
[----:B------:R-:W-:-:S02]  /*1e60*/  LEA.HI.X.SX32 R33, R33, R90, 0x1, P3 ;  /* 0x0000005a21217211 */ /* 0x000fc400018f0eff */
[----:B------:R0:W2:Y:S01]  /*1e70*/  @P4 LDG.E.U8 R152, desc[UR26][R28.64] ;  /* 0x0000001a1c984981 */ /* 0x0000a2000c1e1100 */
[C---:B------:R-:W-:Y:S01]  /*1e80*/  LOP3.LUT R31, R38.reuse, 0x12, RZ, 0xfc, !PT ;  /* 0x00000012261f7812 */ /* 0x040fe200078efcff */
[----:B------:R-:W-:Y:S01]  /*1e90*/  @P5 IMAD.MOV.U32 R42, RZ, RZ, R30 ;  /* 0x000000ffff2a5224 */ /* 0x000fe200078e001e */
[----:B------:R-:W-:Y:S01]  /*1ea0*/  PRMT R141, RZ, 0x7610, R141 ;  /* 0x00007610ff8d7816 */ /* 0x000fe2000000008d */
[----:B------:R-:W-:Y:S01]  /*1eb0*/  @P5 IMAD.MOV.U32 R43, RZ, RZ, R33 ;  /* 0x000000ffff2b5224 */ /* 0x000fe200078e0021 */
[----:B------:R-:W-:Y:S02]  /*1ec0*/  LOP3.LUT R27, R38, 0xa, RZ, 0xfc, !PT ;  /* 0x0000000a261b7812 */ /* 0x000fe400078efcff */
[----:B------:R-:W-:Y:S02]  /*1ed0*/  PRMT R156, RZ, 0x7610, R156 ;  /* 0x00007610ff9c7816 */ /* 0x000fe4000000009c */
[----:B0-----:R-:W-:Y:S01]  /*1ee0*/  IADD3 R28, P4, PT, R87, R86, RZ ;  /* 0x00000056571c7210 */ /* 0x001fe20007f9e0ff */
[----:B------:R0:W2:Y:S01]  /*1ef0*/  @P5 LDG.E.U8 R141, desc[UR26][R42.64] ;  /* 0x0000001a2a8d5981 */ /* 0x0000a2000c1e1100 */
[----:B------:R-:W-:-:S02]  /*1f00*/  ISETP.LT.AND P3, PT, R31, R142, P0 ;  /* 0x0000008e1f00720c */ /* 0x000fc40000761270 */
[----:B------:R-:W-:Y:S02]  /*1f10*/  LEA.HI.X.SX32 R29, R87, R90, 0x1, P4 ;  /* 0x0000005a571d7211 */ /* 0x000fe400020f0eff */
[----:B------:R-:W-:Y:S02]  /*1f20*/  ISETP.LT.AND P4, PT, R27, R142, P0 ;  /* 0x0000008e1b00720c */ /* 0x000fe40000781270 */
[-C--:B------:R-:W-:Y:S01]  /*1f30*/  IADD3 R34, P5, PT, R39, R86.reuse, RZ ;  /* 0x0000005627227210 */ /* 0x080fe20007fbe0ff */
[----:B------:R-:W2:Y:S01]  /*1f40*/  @P6 LDG.E.U8 R156, desc[UR26][R28.64] ;  /* 0x0000001a1c9c6981 */ /* 0x000ea2000c1e1100 */
[----:B------:R-:W-:Y:S02]  /*1f50*/  IADD3 R32, P6, PT, R37, R86, RZ ;  /* 0x0000005625207210 */ /* 0x000fe40007fde0ff */
[----:B------:R-:W-:Y:S02]  /*1f60*/  LEA.HI.X.SX32 R39, R39, R90, 0x1, P5 ;  /* 0x0000005a27277211 */ /* 0x000fe400028f0eff */
[----:B------:R-:W-:-:S02]  /*1f70*/  LOP3.LUT R40, R38, 0x22, RZ, 0xfc, !PT ;  /* 0x0000002226287812 */ /* 0x000fc400078efcff */
[----:B------:R-:W-:Y:S01]  /*1f80*/  LEA.HI.X.SX32 R35, R37, R90, 0x1, P6 ;  /* 0x0000005a25237211 */ /* 0x000fe200030f0eff */
[----:B------:R-:W-:Y:S01]  /*1f90*/  @P3 IMAD.MOV.U32 R48, RZ, RZ, R34 ;  /* 0x000000ffff303224 */ /* 0x000fe200078e0022 */
[----:B------:R-:W-:Y:S01]  /*1fa0*/  PRMT R145, RZ, 0x7610, R145 ;  /* 0x00007610ff917816 */ /* 0x000fe20000000091 */
[----:B------:R-:W-:Y:S01]  /*1fb0*/  @P3 IMAD.MOV.U32 R49, RZ, RZ, R39 ;  /* 0x000000ffff313224 */ /* 0x000fe200078e0027 */
[----:B------:R-:W-:Y:S01]  /*1fc0*/  ISETP.LT.AND P5, PT, R40, R142, P0 ;  /* 0x0000008e2800720c */ /* 0x000fe200007a1270 */
[----:B------:R-:W-:Y:S01]  /*1fd0*/  @P4 IMAD.MOV.U32 R46, RZ, RZ, R32 ;  /* 0x000000ffff2e4224 */ /* 0x000fe200078e0020 */
[----:B------:R-:W-:Y:S01]  /*1fe0*/  PRMT R143, RZ, 0x7610, R143 ;  /* 0x00007610ff8f7816 */ /* 0x000fe2000000008f */
[----:B------:R-:W-:Y:S01]  /*1ff0*/  @P4 IMAD.MOV.U32 R47, RZ, RZ, R35 ;  /* 0x000000ffff2f4224 */ /* 0x000fe200078e0023 */
[-C--:B------:R-:W-:Y:S01]  /*2000*/  IADD3 R44, P6, PT, R51, R86.reuse, RZ ;  /* 0x00000056332c7210 */ /* 0x080fe20007fde0ff */
[----:B------:R-:W2:Y:S01]  /*2010*/  @P3 LDG.E.U8 R145, desc[UR26][R48.64] ;  /* 0x0000001a30913981 */ /* 0x000ea2000c1e1100 */
[----:B0-----:R-:W-:-:S02]  /*2020*/  IADD3 R42, P3, PT, R45, R86, RZ ;  /* 0x000000562d2a7210 */ /* 0x001fc40007f7e0ff */
[----:B------:R-:W-:Y:S01]  /*2030*/  LOP3.LUT R41, R38, 0x2a, RZ, 0xfc, !PT ;  /* 0x0000002a26297812 */ /* 0x000fe200078efcff */
[----:B------:R0:W2:Y:S01]  /*2040*/  @P4 LDG.E.U8 R143, desc[UR26][R46.64] ;  /* 0x0000001a2e8f4981 */ /* 0x0000a2000c1e1100 */
[----:B------:R-:W-:Y:S02]  /*2050*/  LEA.HI.X.SX32 R43, R45, R90, 0x1, P3 ;  /* 0x0000005a2d2b7211 */ /* 0x000fe400018f0eff */
[----:B------:R-:W-:Y:S01]  /*2060*/  ISETP.LT.AND P3, PT, R41, R142, P0 ;  /* 0x0000008e2900720c */ /* 0x000fe20000761270 */
[----:B------:R-:W-:Y:S01]  /*2070*/  @P5 IMAD.MOV.U32 R52, RZ, RZ, R44 ;  /* 0x000000ffff345224 */ /* 0x000fe200078e002c */
[----:B------:R-:W-:Y:S02]  /*2080*/  PRMT R149, RZ, 0x7610, R149 ;  /* 0x00007610ff957816 */ /* 0x000fe40000000095 */
[----:B0-----:R-:W-:Y:S02]  /*2090*/  LEA.HI.X.SX32 R47, R51, R90, 0x1, P6 ;  /* 0x0000005a332f7211 */ /* 0x001fe400030f0eff */
[----:B------:R-:W-:-:S03]  /*20a0*/  IADD3 R46, P6, PT, R55, R86, RZ ;  /* 0x00000056372e7210 */ /* 0x000fc60007fde0ff */
[----:B------:R-:W-:Y:S01]  /*20b0*/  @P5 IMAD.MOV.U32 R53, RZ, RZ, R47 ;  /* 0x000000ffff355224 */ /* 0x000fe200078e002f */
[----:B------:R-:W-:-:S04]  /*20c0*/  LEA.HI.X.SX32 R49, R55, R90, 0x1, P6 ;  /* 0x0000005a37317211 */ /* 0x000fc800030f0eff */
[----:B------:R-:W2:Y:S01]  /*20d0*/  @P5 LDG.E.U8 R149, desc[UR26][R52.64] ;  /* 0x0000001a34955981 */ /* 0x000ea2000c1e1100 */
[C---:B------:R-:W-:Y:S01]  /*20e0*/  IADD3 R48, P5, PT, R57.reuse, R86, RZ ;  /* 0x0000005639307210 */ /* 0x040fe20007fbe0ff */
[----:B------:R-:W-:Y:S01]  /*20f0*/  @P3 IMAD.MOV.U32 R56, RZ, RZ, R46 ;  /* 0x000000ffff383224 */ /* 0x000fe200078e002e */
[----:B------:R-:W-:Y:S01]  /*2100*/  PRMT R151, RZ, 0x7610, R151 ;  /* 0x00007610ff977816 */ /* 0x000fe20000000097 */
[----:B------:R-:W-:Y:S01]  /*2110*/  IMAD R55, R126, 0x2, R87 ;  /* 0x000000027e377824 */ /* 0x000fe200078e0257 */
[----:B------:R-:W-:Y:S01]  /*2120*/  LEA.HI.X.SX32 R51, R57, R90, 0x1, P5 ;  /* 0x0000005a39337211 */ /* 0x000fe200028f0eff */
[----:B------:R-:W-:-:S03]  /*2130*/  @P3 IMAD.MOV.U32 R57, RZ, RZ, R49 ;  /* 0x000000ffff393224 */ /* 0x000fc600078e0031 */
[-C--:B------:R-:W-:Y:S02]  /*2140*/  IADD3 R54, P6, PT, R55, R86.reuse, RZ ;  /* 0x0000005637367210 */ /* 0x080fe40007fde0ff */
[----:B------:R0:W2:Y:S01]  /*2150*/  @P3 LDG.E.U8 R151, desc[UR26][R56.64] ;  /* 0x0000001a38973981 */ /* 0x0000a2000c1e1100 */
[----:B------:R-:W-:Y:S01]  /*2160*/  IADD3 R58, P3, PT, R61, R86, RZ ;  /* 0x000000563d3a7210 */ /* 0x000fe20007f7e0ff */
[----:B------:R-:W-:Y:S01]  /*2170*/  IMAD R87, R126, 0x2, R55 ;  /* 0x000000027e577824 */ /* 0x000fe200078e0237 */
[----:B------:R-:W-:Y:S02]  /*2180*/  LEA.HI.X.SX32 R55, R55, R90, 0x1, P6 ;  /* 0x0000005a37377211 */ /* 0x000fe400030f0eff */
[-C--:B------:R-:W-:Y:S02]  /*2190*/  IADD3 R60, P6, PT, R63, R86.reuse, RZ ;  /* 0x000000563f3c7210 */ /* 0x080fe40007fde0ff */
[----:B0-----:R-:W-:-:S04]  /*21a0*/  IADD3 R56, P5, PT, R59, R86, RZ ;  /* 0x000000563b387210 */ /* 0x001fc80007fbe0ff */
[----:B------:R-:W-:Y:S02]  /*21b0*/  LEA.HI.X.SX32 R57, R59, R90, 0x1, P5 ;  /* 0x0000005a3b397211 */ /* 0x000fe400028f0eff */
[----:B------:R-:W-:Y:S02]  /*21c0*/  IADD3 R62, P5, PT, R65, R86, RZ ;  /* 0x00000056413e7210 */ /* 0x000fe40007fbe0ff */
[----:B------:R-:W-:Y:S02]  /*21d0*/  LEA.HI.X.SX32 R59, R61, R90, 0x1, P3 ;  /* 0x0000005a3d3b7211 */ /* 0x000fe400018f0eff */
[----:B------:R-:W-:Y:S02]  /*21e0*/  IADD3 R64, P3, PT, R67, R86, RZ ;  /* 0x0000005643407210 */ /* 0x000fe40007f7e0ff */
[----:B------:R-:W-:Y:S02]  /*21f0*/  LEA.HI.X.SX32 R61, R63, R90, 0x1, P6 ;  /* 0x0000005a3f3d7211 */ /* 0x000fe400030f0eff */
[----:B------:R-:W-:-:S02]  /*2200*/  IADD3 R66, P6, PT, R69, R86, RZ ;  /* 0x0000005645427210 */ /* 0x000fc40007fde0ff */
[----:B------:R-:W-:Y:S02]  /*2210*/  LEA.HI.X.SX32 R63, R65, R90, 0x1, P5 ;  /* 0x0000005a413f7211 */ /* 0x000fe400028f0eff */
[----:B------:R-:W-:Y:S02]  /*2220*/  LOP3.LUT R37, R38, 0x1a, RZ, 0xfc, !PT ;  /* 0x0000001a26257812 */ /* 0x000fe400078efcff */
[----:B------:R-:W-:Y:S02]  /*2230*/  IADD3 R68, P5, PT, R71, R86, RZ ;  /* 0x0000005647447210 */ /* 0x000fe40007fbe0ff */
[----:B------:R-:W-:Y:S02]  /*2240*/  LEA.HI.X.SX32 R65, R67, R90, 0x1, P3 ;  /* 0x0000005a43417211 */ /* 0x000fe400018f0eff */
[----:B------:R-:W-:Y:S02]  /*2250*/  IADD3 R70, P3, PT, R87, R86, RZ ;  /* 0x0000005657467210 */ /* 0x000fe40007f7e0ff */
[----:B------:R-:W-:-:S02]  /*2260*/  LEA.HI.X.SX32 R67, R69, R90, 0x1, P6 ;  /* 0x0000005a45437211 */ /* 0x000fc400030f0eff */
[----:B------:R-:W-:Y:S02]  /*2270*/  ISETP.LT.AND P4, PT, R37, R142, P0 ;  /* 0x0000008e2500720c */ /* 0x000fe40000781270 */
[----:B------:R-:W-:Y:S02]  /*2280*/  LEA.HI.X.SX32 R69, R71, R90, 0x1, P5 ;  /* 0x0000005a47457211 */ /* 0x000fe400028f0eff */
[----:B------:R-:W-:Y:S02]  /*2290*/  IADD3 R72, P6, PT, R73, R86, RZ ;  /* 0x0000005649487210 */ /* 0x000fe40007fde0ff */
[----:B------:R-:W-:Y:S02]  /*22a0*/  LEA.HI.X.SX32 R71, R87, R90, 0x1, P3 ;  /* 0x0000005a57477211 */ /* 0x000fe400018f0eff */
[----:B------:R-:W-:Y:S02]  /*22b0*/  IADD3 R76, P3, PT, R77, R86, RZ ;  /* 0x000000564d4c7210 */ /* 0x000fe40007f7e0ff */
[----:B------:R-:W-:Y:S01]  /*22c0*/  LEA.HI.X.SX32 R73, R73, R90, 0x1, P6 ;  /* 0x0000005a49497211 */ /* 0x000fe200030f0eff */
[----:B------:R-:W-:Y:S01]  /*22d0*/  IMAD R88, R126, 0x2, R87 ;  /* 0x000000027e587824 */ /* 0x000fe200078e0257 */
[----:B------:R-:W-:-:S02]  /*22e0*/  IADD3 R74, P5, PT, R75, R86, RZ ;  /* 0x000000564b4a7210 */ /* 0x000fc40007fbe0ff */
[----:B------:R-:W-:Y:S02]  /*22f0*/  IADD3 R78, P6, PT, R79, R86, RZ ;  /* 0x000000564f4e7210 */ /* 0x000fe40007fde0ff */
[----:B------:R-:W-:Y:S02]  /*2300*/  LEA.HI.X.SX32 R77, R77, R90, 0x1, P3 ;  /* 0x0000005a4d4d7211 */ /* 0x000fe400018f0eff */
[----:B------:R-:W-:Y:S02]  /*2310*/  PRMT R147, RZ, 0x7610, R147 ;  /* 0x00007610ff937816 */ /* 0x000fe40000000093 */
[----:B------:R-:W-:Y:S02]  /*2320*/  IADD3 R82, P3, PT, R83, R86, RZ ;  /* 0x0000005653527210 */ /* 0x000fe40007f7e0ff */
[----:B------:R-:W-:Y:S02]  /*2330*/  LOP3.LUT R45, R38, 0x32, RZ, 0xfc, !PT ;  /* 0x00000032262d7812 */ /* 0x000fe400078efcff */
[-C--:B------:R-:W-:Y:S01]  /*2340*/  LEA.HI.X.SX32 R75, R75, R90.reuse, 0x1, P5 ;  /* 0x0000005a4b4b7211 */ /* 0x080fe200028f0eff */
[----:B------:R-:W2:Y:S01]  /*2350*/  @P4 LDG.E.U8 R147, desc[UR26][R42.64] ;  /* 0x0000001a2a934981 */ /* 0x000ea2000c1e1100 */
[----:B------:R-:W-:-:S02]  /*2360*/  LEA.HI.X.SX32 R79, R79, R90, 0x1, P6 ;  /* 0x0000005a4f4f7211 */ /* 0x000fc400030f0eff */
[-C--:B------:R-:W-:Y:S02]  /*2370*/  IADD3 R80, P5, PT, R81, R86.reuse, RZ ;  /* 0x0000005651507210 */ /* 0x080fe40007fbe0ff */
[----:B------:R-:W-:Y:S02]  /*2380*/  IADD3 R84, P6, PT, R85, R86, RZ ;  /* 0x0000005655547210 */ /* 0x000fe40007fde0ff */
[----:B------:R-:W-:Y:S02]  /*2390*/  LEA.HI.X.SX32 R83, R83, R90, 0x1, P3 ;  /* 0x0000005a53537211 */ /* 0x000fe400018f0eff */
[----:B------:R-:W-:Y:S02]  /*23a0*/  IADD3 R86, P3, PT, R88, R86, RZ ;  /* 0x0000005658567210 */ /* 0x000fe40007f7e0ff */
[----:B------:R-:W-:Y:S02]  /*23b0*/  LOP3.LUT R52, R38, 0x4, RZ, 0xfc, !PT ;  /* 0x0000000426347812 */ /* 0x000fe400078efcff */
[----:B------:R-:W-:-:S02]  /*23c0*/  ISETP.LT.AND P4, PT, R45, R142, P0 ;  /* 0x0000008e2d00720c */ /* 0x000fc40000781270 */
[-C--:B------:R-:W-:Y:S02]  /*23d0*/  LEA.HI.X.SX32 R81, R81, R90.reuse, 0x1, P5 ;  /* 0x0000005a51517211 */ /* 0x080fe400028f0eff */
[----:B------:R-:W-:Y:S02]  /*23e0*/  LEA.HI.X.SX32 R87, R88, R90, 0x1, P3 ;  /* 0x0000005a58577211 */ /* 0x000fe400018f0eff */
[-C--:B------:R-:W-:Y:S02]  /*23f0*/  ISETP.LT.AND P5, PT, R52, R142.reuse, P0 ;  /* 0x0000008e3400720c */ /* 0x080fe400007a1270 */
[C---:B------:R-:W-:Y:S02]  /*2400*/  LOP3.LUT R88, R38.reuse, 0x14, RZ, 0xfc, !PT ;  /* 0x0000001426587812 */ /* 0x040fe400078efcff */
[----:B------:R-:W-:Y:S02]  /*2410*/  LOP3.LUT R53, R38, 0xc, RZ, 0xfc, !PT ;  /* 0x0000000c26357812 */ /* 0x000fe400078efcff */
[----:B------:R-:W-:-:S02]  /*2420*/  ISETP.LT.AND P3, PT, R88, R142, P0 ;  /* 0x0000008e5800720c */ /* 0x000fc40000761270 */
[----:B------:R-:W-:Y:S01]  /*2430*/  PRMT R158, RZ, 0x7610, R158 ;  /* 0x00007610ff9e7816 */ /* 0x000fe2000000009e */
[----:B------:R-:W-:Y:S01]  /*2440*/  @P4 IMAD.MOV.U32 R50, RZ, RZ, R48 ;  /* 0x000000ffff324224 */ /* 0x000fe200078e0030 */
[----:B------:R-:W-:Y:S02]  /*2450*/  PRMT R153, RZ, 0x7610, R153 ;  /* 0x00007610ff997816 */ /* 0x000fe40000000099 */
[----:B------:R-:W-:Y:S02]  /*2460*/  LEA.HI.X.SX32 R85, R85, R90, 0x1, P6 ;  /* 0x0000005a55557211 */ /* 0x000fe400030f0eff */
[----:B------:R-:W-:Y:S01]  /*2470*/  ISETP.LT.AND P6, PT, R53, R142, P0 ;  /* 0x0000008e3500720c */ /* 0x000fe200007c1270 */
[----:B------:R-:W4:Y:S01]  /*2480*/  @P5 LDG.E.U8 R158, desc[UR26][R56.64] ;  /* 0x0000001a389e5981 */ /* 0x000f22000c1e1100 */
[----:B------:R-:W-:Y:S02]  /*2490*/  LOP3.LUT R89, R38, 0x1c, RZ, 0xfc, !PT ;  /* 0x0000001c26597812 */ /* 0x000fe400078efcff */
[----:B------:R-:W-:Y:S01]  /*24a0*/  PRMT R162, RZ, 0x7610, R162 ;  /* 0x00007610ffa27816 */ /* 0x000fe200000000a2 */
[----:B------:R0:W4:Y:S01]  /*24b0*/  @P4 LDG.E.U8 R153, desc[UR26][R50.64] ;  /* 0x0000001a32994981 */ /* 0x000122000c1e1100 */
[----:B------:R-:W-:-:S02]  /*24c0*/  LOP3.LUT R90, R0, 0x3f, RZ, 0xc0, !PT ;  /* 0x0000003f005a7812 */ /* 0x000fc400078ec0ff */
[-C--:B------:R-:W-:Y:S02]  /*24d0*/  ISETP.LT.AND P5, PT, R89, R142.reuse, P0 ;  /* 0x0000008e5900720c */ /* 0x080fe400007a1270 */
[C---:B------:R-:W-:Y:S01]  /*24e0*/  LOP3.LUT R92, R38.reuse, 0x2c, RZ, 0xfc, !PT ;  /* 0x0000002c265c7812 */ /* 0x040fe200078efcff */
[----:B------:R-:W4:Y:S01]  /*24f0*/  @P3 LDG.E.U8 R162, desc[UR26][R60.64] ;  /* 0x0000001a3ca23981 */ /* 0x000f22000c1e1100 */
[----:B------:R-:W-:Y:S02]  /*2500*/  PRMT R160, RZ, 0x7610, R160 ;  /* 0x00007610ffa07816 */ /* 0x000fe400000000a0 */
[----:B0-----:R-:W-:Y:S01]  /*2510*/  LOP3.LUT R50, R38, 0x3a, RZ, 0xfc, !PT ;  /* 0x0000003a26327812 */ /* 0x001fe200078efcff */
[----:B------:R-:W-:Y:S01]  /*2520*/  IMAD R93, R90, R127, RZ ;  /* 0x0000007f5a5d7224 */ /* 0x000fe200078e02ff */
[-C--:B------:R-:W-:Y:S02]  /*2530*/  ISETP.LT.AND P3, PT, R92, R142.reuse, P0 ;  /* 0x0000008e5c00720c */ /* 0x080fe40000761270 */
[----:B------:R-:W4:Y:S01]  /*2540*/  @P6 LDG.E.U8 R160, desc[UR26][R58.64] ;  /* 0x0000001a3aa06981 */ /* 0x000f22000c1e1100 */
[----:B------:R-:W-:-:S02]  /*2550*/  ISETP.LT.AND P4, PT, R50, R142, P0 ;  /* 0x0000008e3200720c */ /* 0x000fc40000781270 */
[----:B------:R-:W-:Y:S01]  /*2560*/  PRMT R164, RZ, 0x7610, R164 ;  /* 0x00007610ffa47816 */ /* 0x000fe200000000a4 */
[----:B------:R-:W-:Y:S01]  /*2570*/  IMAD R99, R99, UR4, RZ ;  /* 0x0000000463637c24 */ /* 0x000fe2000f8e02ff */
[----:B------:R-:W-:Y:S02]  /*2580*/  IADD3 R128, P6, PT, R93, UR10, RZ ;  /* 0x0000000a5d807c10 */ /* 0x000fe4000ffde0ff */
[----:B------:R-:W-:Y:S01]  /*2590*/  PRMT R168, RZ, 0x7610, R168 ;  /* 0x00007610ffa87816 */ /* 0x000fe200000000a8 */
[----:B------:R-:W-:Y:S01]  /*25a0*/  IMAD R97, R97, UR4, RZ ;  /* 0x0000000461617c24 */ /* 0x000fe2000f8e02ff */
[----:B------:R-:W-:Y:S01]  /*25b0*/  PRMT R155, RZ, 0x7610, R155 ;  /* 0x00007610ff9b7816 */ /* 0x000fe2000000009b */
[----:B------:R-:W4:Y:S01]  /*25c0*/  @P5 LDG.E.U8 R164, desc[UR26][R62.64] ;  /* 0x0000001a3ea45981 */ /* 0x000f22000c1e1100 */
[----:B------:R-:W-:Y:S01]  /*25d0*/  IMAD R101, R101, UR4, RZ ;  /* 0x0000000465657c24 */ /* 0x000fe2000f8e02ff */
[----:B------:R-:W-:Y:S01]  /*25e0*/  LEA.HI.X.SX32 R130, R93, UR11, 0x1, P6 ;  /* 0x0000000b5d827c11 */ /* 0x000fe2000b0f0eff */
[----:B------:R-:W-:Y:S01]  /*25f0*/  IMAD R105, R105, UR4, RZ ;  /* 0x0000000469697c24 */ /* 0x000fe2000f8e02ff */
[-C--:B------:R-:W-:Y:S01]  /*2600*/  IADD3 R98, P5, PT, R99, R128.reuse, RZ ;  /* 0x0000008063627210 */ /* 0x080fe20007fbe0ff */
[----:B------:R-:W4:Y:S01]  /*2610*/  @P3 LDG.E.U8 R168, desc[UR26][R66.64] ;  /* 0x0000001a42a83981 */ /* 0x000f22000c1e1100 */
[----:B------:R-:W-:Y:S01]  /*2620*/  LOP3.LUT R91, R38, 0x24, RZ, 0xfc, !PT ;  /* 0x00000024265b7812 */ /* 0x000fe200078efcff */
[----:B------:R-:W-:Y:S01]  /*2630*/  IMAD R103, R103, UR4, RZ ;  /* 0x0000000467677c24 */ /* 0x000fe2000f8e02ff */
[-C--:B------:R-:W-:Y:S01]  /*2640*/  IADD3 R96, P3, PT, R97, R128.reuse, RZ ;  /* 0x0000008061607210 */ /* 0x080fe20007f7e0ff */
[----:B------:R-:W-:Y:S01]  /*2650*/  IMAD R107, R107, UR4, RZ ;  /* 0x000000046b6b7c24 */ /* 0x000fe2000f8e02ff */
[----:B------:R-:W-:Y:S01]  /*2660*/  IADD3 R100, P6, PT, R101, R128, RZ ;  /* 0x0000008065647210 */ /* 0x000fe20007fde0ff */
[----:B------:R-:W4:Y:S01]  /*2670*/  @P4 LDG.E.U8 R155, desc[UR26][R54.64] ;  /* 0x0000001a369b4981 */ /* 0x000f22000c1e1100 */
[----:B------:R-:W-:Y:S01]  /*2680*/  LEA.HI.X.SX32 R99, R99, R130, 0x1, P5 ;  /* 0x0000008263637211 */ /* 0x000fe200028f0eff */
[----:B------:R-:W-:Y:S01]  /*2690*/  IMAD R111, R111, UR4, RZ ;  /* 0x000000046f6f7c24 */ /* 0x000fe2000f8e02ff */
[----:B------:R-:W-:-:S02]  /*26a0*/  IADD3 R104, P5, PT, R105, R128, RZ ;  /* 0x0000008069687210 */ /* 0x000fc40007fbe0ff */
[----:B------:R-:W-:Y:S01]  /*26b0*/  ISETP.LT.AND P4, PT, R91, R142, P0 ;  /* 0x0000008e5b00720c */ /* 0x000fe20000781270 */
[----:B------:R-:W-:Y:S01]  /*26c0*/  IMAD R109, R109, UR4, RZ ;  /* 0x000000046d6d7c24 */ /* 0x000fe2000f8e02ff */
[-C--:B------:R-:W-:Y:S01]  /*26d0*/  LEA.HI.X.SX32 R97, R97, R130.reuse, 0x1, P3 ;  /* 0x0000008261617211 */ /* 0x080fe200018f0eff */
[----:B------:R-:W-:Y:S01]  /*26e0*/  IMAD R113, R113, UR4, RZ ;  /* 0x0000000471717c24 */ /* 0x000fe2000f8e02ff */
[----:B------:R-:W-:Y:S01]  /*26f0*/  LEA.HI.X.SX32 R101, R101, R130, 0x1, P6 ;  /* 0x0000008265657211 */ /* 0x000fe200030f0eff */
[----:B------:R-:W-:Y:S01]  /*2700*/  IMAD R117, R117, UR4, RZ ;  /* 0x0000000475757c24 */ /* 0x000fe2000f8e02ff */
[-C--:B------:R-:W-:Y:S02]  /*2710*/  IADD3 R102, P3, PT, R103, R128.reuse, RZ ;  /* 0x0000008067667210 */ /* 0x080fe40007f7e0ff */
[----:B------:R-:W-:Y:S02]  /*2720*/  IADD3 R106, P6, PT, R107, R128, RZ ;  /* 0x000000806b6a7210 */ /* 0x000fe40007fde0ff */
[----:B------:R-:W-:-:S02]  /*2730*/  LEA.HI.X.SX32 R105, R105, R130, 0x1, P5 ;  /* 0x0000008269697211 */ /* 0x000fc400028f0eff */
[----:B------:R-:W-:Y:S01]  /*2740*/  IADD3 R110, P5, PT, R111, R128, RZ ;  /* 0x000000806f6e7210 */ /* 0x000fe20007fbe0ff */
[----:B------:R-:W-:Y:S01]  /*2750*/  IMAD R115, R115, UR4, RZ ;  /* 0x0000000473737c24 */ /* 0x000fe2000f8e02ff */
[----:B------:R-:W-:Y:S01]  /*2760*/  PRMT R166, RZ, 0x7610, R166 ;  /* 0x00007610ffa67816 */ /* 0x000fe200000000a6 */
[----:B------:R-:W-:Y:S01]  /*2770*/  IMAD R119, R119, UR4, RZ ;  /* 0x0000000477777c24 */ /* 0x000fe2000f8e02ff */
[-C--:B------:R-:W-:Y:S02]  /*2780*/  LEA.HI.X.SX32 R103, R103, R130.reuse, 0x1, P3 ;  /* 0x0000008267677211 */ /* 0x080fe400018f0eff */
[----:B------:R-:W-:Y:S01]  /*2790*/  LEA.HI.X.SX32 R107, R107, R130, 0x1, P6 ;  /* 0x000000826b6b7211 */ /* 0x000fe200030f0eff */
[----:B------:R-:W-:Y:S01]  /*27a0*/  IMAD R123, R123, UR4, RZ ;  /* 0x000000047b7b7c24 */ /* 0x000fe2000f8e02ff */
[-C--:B------:R-:W-:Y:S01]  /*27b0*/  IADD3 R108, P3, PT, R109, R128.reuse, RZ ;  /* 0x000000806d6c7210 */ /* 0x080fe20007f7e0ff */
[----:B------:R-:W4:Y:S01]  /*27c0*/  @P4 LDG.E.U8 R166, desc[UR26][R64.64] ;  /* 0x0000001a40a64981 */ /* 0x000f22000c1e1100 */
[----:B------:R-:W-:-:S02]  /*27d0*/  IADD3 R112, P6, PT, R113, R128, RZ ;  /* 0x0000008071707210 */ /* 0x000fc40007fde0ff */
[----:B------:R-:W-:Y:S02]  /*27e0*/  LEA.HI.X.SX32 R111, R111, R130, 0x1, P5 ;  /* 0x000000826f6f7211 */ /* 0x000fe400028f0eff */
[----:B------:R-:W-:Y:S02]  /*27f0*/  IADD3 R116, P5, PT, R117, R128, RZ ;  /* 0x0000008075747210 */ /* 0x000fe40007fbe0ff */
[----:B------:R-:W-:Y:S01]  /*2800*/  LOP3.LUT R93, R38, 0x34, RZ, 0xfc, !PT ;  /* 0x00000034265d7812 */ /* 0x000fe200078efcff */
[----:B------:R-:W-:Y:S01]  /*2810*/  IMAD R121, R121, UR4, RZ ;  /* 0x0000000479797c24 */ /* 0x000fe2000f8e02ff */
[-C--:B------:R-:W-:Y:S01]  /*2820*/  LEA.HI.X.SX32 R109, R109, R130.reuse, 0x1, P3 ;  /* 0x000000826d6d7211 */ /* 0x080fe200018f0eff */
[----:B------:R-:W-:Y:S01]  /*2830*/  IMAD R125, R125, UR4, RZ ;  /* 0x000000047d7d7c24 */ /* 0x000fe2000f8e02ff */
[----:B------:R-:W-:Y:S01]  /*2840*/  LEA.HI.X.SX32 R113, R113, R130, 0x1, P6 ;  /* 0x0000008271717211 */ /* 0x000fe200030f0eff */
[----:B------:R-:W-:Y:S01]  /*2850*/  IMAD R95, R95, UR4, RZ ;  /* 0x000000045f5f7c24 */ /* 0x000fe2000f8e02ff */
[----:B------:R-:W-:-:S02]  /*2860*/  IADD3 R114, P3, PT, R115, R128, RZ ;  /* 0x0000008073727210 */ /* 0x000fc40007f7e0ff */
[----:B------:R-:W-:Y:S02]  /*2870*/  IADD3 R118, P6, PT, R119, R128, RZ ;  /* 0x0000008077767210 */ /* 0x000fe40007fde0ff */
[----:B------:R-:W-:Y:S02]  /*2880*/  LEA.HI.X.SX32 R117, R117, R130, 0x1, P5 ;  /* 0x0000008275757211 */ /* 0x000fe400028f0eff */
[----:B------:R-:W-:Y:S02]  /*2890*/  ISETP.LT.AND P4, PT, R93, R142, P0 ;  /* 0x0000008e5d00720c */ /* 0x000fe40000781270 */
[----:B------:R-:W-:Y:S02]  /*28a0*/  IADD3 R122, P5, PT, R123, R128, RZ ;  /* 0x000000807b7a7210 */ /* 0x000fe40007fbe0ff */
[-C--:B------:R-:W-:Y:S02]  /*28b0*/  LEA.HI.X.SX32 R115, R115, R130.reuse, 0x1, P3 ;  /* 0x0000008273737211 */ /* 0x080fe400018f0eff */
[----:B------:R-:W-:-:S02]  /*28c0*/  LEA.HI.X.SX32 R119, R119, R130, 0x1, P6 ;  /* 0x0000008277777211 */ /* 0x000fc400030f0eff */
[-C--:B------:R-:W-:Y:S02]  /*28d0*/  IADD3 R120, P3, PT, R121, R128.reuse, RZ ;  /* 0x0000008079787210 */ /* 0x080fe40007f7e0ff */
[----:B------:R-:W-:Y:S02]  /*28e0*/  IADD3 R124, P6, PT, R125, R128, RZ ;  /* 0x000000807d7c7210 */ /* 0x000fe40007fde0ff */
[----:B------:R-:W-:Y:S02]  /*28f0*/  LEA.HI.X.SX32 R123, R123, R130, 0x1, P5 ;  /* 0x000000827b7b7211 */ /* 0x000fe400028f0eff */
[C---:B------:R-:W-:Y:S02]  /*2900*/  IADD3 R128, P5, PT, R95.reuse, R128, RZ ;  /* 0x000000805f807210 */ /* 0x040fe40007fbe0ff */
[----:B------:R-:W-:Y:S02]  /*2910*/  PRMT R170, RZ, 0x7610, R170 ;  /* 0x00007610ffaa7816 */ /* 0x000fe400000000aa */
[----:B------:R-:W-:-:S02]  /*2920*/  LEA.HI.X.SX32 R129, R95, R130, 0x1, P5 ;  /* 0x000000825f817211 */ /* 0x000fc400028f0eff */
[----:B------:R-:W-:Y:S02]  /*2930*/  LOP3.LUT R95, R38, 0x6, RZ, 0xfc, !PT ;  /* 0x00000006265f7812 */ /* 0x000fe400078efcff */
[----:B------:R-:W4:Y:S02]  /*2940*/  @P4 LDG.E.U8 R170, desc[UR26][R68.64] ;  /* 0x0000001a44aa4981 */ /* 0x000f24000c1e1100 */
[----:B------:R-:W-:Y:S02]  /*2950*/  ISETP.LT.AND P4, PT, R95, R142, P0 ;  /* 0x0000008e5f00720c */ /* 0x000fe40000781270 */
[----:B------:R-:W-:Y:S02]  /*2960*/  PRMT R157, RZ, 0x7610, R157 ;  /* 0x00007610ff9d7816 */ /* 0x000fe4000000009d */
[-C--:B------:R-:W-:Y:S02]  /*2970*/  LEA.HI.X.SX32 R121, R121, R130.reuse, 0x1, P3 ;  /* 0x0000008279797211 */ /* 0x080fe400018f0eff */
[----:B------:R-:W-:-:S02]  /*2980*/  LEA.HI.X.SX32 R125, R125, R130, 0x1, P6 ;  /* 0x000000827d7d7211 */ /* 0x000fc400030f0eff */
[C---:B------:R-:W-:Y:S02]  /*2990*/  LOP3.LUT R130, R38.reuse, 0xe, RZ, 0xfc, !PT ;  /* 0x0000000e26827812 */ /* 0x040fe400078efcff */
[----:B------:R-:W-:Y:S02]  /*29a0*/  LOP3.LUT R131, R38, 0x16, RZ, 0xfc, !PT ;  /* 0x0000001626837812 */ /* 0x000fe400078efcff */
[-C--:B------:R-:W-:Y:S01]  /*29b0*/  ISETP.LT.AND P5, PT, R130, R142.reuse, P0 ;  /* 0x0000008e8200720c */ /* 0x080fe200007a1270 */
[----:B------:R-:W4:Y:S01]  /*29c0*/  @P4 LDG.E.U8 R157, desc[UR26][R72.64] ;  /* 0x0000001a489d4981 */ /* 0x000f22000c1e1100 */
[----:B------:R-:W-:Y:S02]  /*29d0*/  ISETP.LT.AND P4, PT, R131, R142, P0 ;  /* 0x0000008e8300720c */ /* 0x000fe40000781270 */
[----:B------:R-:W-:Y:S02]  /*29e0*/  PRMT R159, RZ, 0x7610, R159 ;  /* 0x00007610ff9f7816 */ /* 0x000fe4000000009f */
[----:B------:R-:W-:-:S02]  /*29f0*/  PRMT R161, RZ, 0x7610, R161 ;  /* 0x00007610ffa17816 */ /* 0x000fc400000000a1 */
[C---:B------:R-:W-:Y:S02]  /*2a00*/  LOP3.LUT R132, R38.reuse, 0x1e, RZ, 0xfc, !PT ;  /* 0x0000001e26847812 */ /* 0x040fe400078efcff */
[----:B------:R-:W-:-:S03]  /*2a10*/  LOP3.LUT R133, R38, 0x26, RZ, 0xfc, !PT ;  /* 0x0000002626857812 */ /* 0x000fc600078efcff */
[----:B------:R-:W4:Y:S01]  /*2a20*/  @P5 LDG.E.U8 R159, desc[UR26][R74.64] ;  /* 0x0000001a4a9f5981 */ /* 0x000f22000c1e1100 */
[----:B------:R-:W-:-:S03]  /*2a30*/  ISETP.LT.AND P5, PT, R132, R142, P0 ;  /* 0x0000008e8400720c */ /* 0x000fc600007a1270 */
[----:B------:R-:W4:Y:S01]  /*2a40*/  @P4 LDG.E.U8 R161, desc[UR26][R76.64] ;  /* 0x0000001a4ca14981 */ /* 0x000f22000c1e1100 */
[----:B------:R-:W-:Y:S02]  /*2a50*/  ISETP.LT.AND P4, PT, R133, R142, P0 ;  /* 0x0000008e8500720c */ /* 0x000fe40000781270 */
[----:B------:R-:W-:Y:S02]  /*2a60*/  PRMT R163, RZ, 0x7610, R163 ;  /* 0x00007610ffa37816 */ /* 0x000fe400000000a3 */
[----:B------:R-:W-:Y:S02]  /*2a70*/  PRMT R165, RZ, 0x7610, R165 ;  /* 0x00007610ffa57816 */ /* 0x000fe400000000a5 */
[C---:B------:R-:W-:Y:S02]  /*2a80*/  LOP3.LUT R94, R38.reuse, 0x3c, RZ, 0xfc, !PT ;  /* 0x0000003c265e7812 */ /* 0x040fe400078efcff */
[C---:B------:R-:W-:Y:S01]  /*2a90*/  LOP3.LUT R134, R38.reuse, 0x2e, RZ, 0xfc, !PT ;  /* 0x0000002e26867812 */ /* 0x040fe200078efcff */
[----:B------:R-:W4:Y:S01]  /*2aa0*/  @P5 LDG.E.U8 R163, desc[UR26][R78.64] ;  /* 0x0000001a4ea35981 */ /* 0x000f22000c1e1100 */
[----:B------:R-:W-:-:S02]  /*2ab0*/  LOP3.LUT R135, R38, 0x36, RZ, 0xfc, !PT ;  /* 0x0000003626877812 */ /* 0x000fc400078efcff */
[----:B------:R-:W-:Y:S01]  /*2ac0*/  LOP3.LUT R136, R38, 0x3e, RZ, 0xfc, !PT ;  /* 0x0000003e26887812 */ /* 0x000fe200078efcff */
[----:B------:R-:W4:Y:S01]  /*2ad0*/  @P4 LDG.E.U8 R165, desc[UR26][R80.64] ;  /* 0x0000001a50a54981 */ /* 0x000f22000c1e1100 */
[-C--:B------:R-:W-:Y:S02]  /*2ae0*/  ISETP.LT.AND P3, PT, R90, R142.reuse, P0 ;  /* 0x0000008e5a00720c */ /* 0x080fe40000761270 */
[-C--:B------:R-:W-:Y:S02]  /*2af0*/  ISETP.LT.AND P6, PT, R94, R142.reuse, P0 ;  /* 0x0000008e5e00720c */ /* 0x080fe400007c1270 */
[-C--:B------:R-:W-:Y:S02]  /*2b00*/  ISETP.LT.AND P4, PT, R134, R142.reuse, P0 ;  /* 0x0000008e8600720c */ /* 0x080fe40000781270 */
[-C--:B------:R-:W-:Y:S02]  /*2b10*/  ISETP.LT.AND P5, PT, R135, R142.reuse, P0 ;  /* 0x0000008e8700720c */ /* 0x080fe400007a1270 */
[----:B------:R-:W-:-:S02]  /*2b20*/  ISETP.LT.AND P0, PT, R136, R142, P0 ;  /* 0x0000008e8800720c */ /* 0x000fc40000701270 */
[----:B------:R-:W-:Y:S02]  /*2b30*/  PRMT R172, RZ, 0x7610, R172 ;  /* 0x00007610ffac7816 */ /* 0x000fe400000000ac */
[----:B------:R-:W-:Y:S02]  /*2b40*/  PRMT R167, RZ, 0x7610, R167 ;  /* 0x00007610ffa77816 */ /* 0x000fe400000000a7 */
[----:B------:R-:W-:Y:S02]  /*2b50*/  PRMT R169, RZ, 0x7610, R169 ;  /* 0x00007610ffa97816 */ /* 0x000fe400000000a9 */
[----:B------:R-:W-:Y:S01]  /*2b60*/  PRMT R171, RZ, 0x7610, R171 ;  /* 0x00007610ffab7816 */ /* 0x000fe200000000ab */
[----:B------:R-:W4:Y:S01]  /*2b70*/  @P6 LDG.E.U8 R172, desc[UR26][R70.64] ;  /* 0x0000001a46ac6981 */ /* 0x000f22000c1e1100 */
[----:B------:R-:W-:Y:S02]  /*2b80*/  PRMT R174, RZ, 0x7610, R174 ;  /* 0x00007610ffae7816 */ /* 0x000fe400000000ae */
[----:B------:R-:W-:Y:S01]  /*2b90*/  PRMT R176, RZ, 0x7610, R176 ;  /* 0x00007610ffb07816 */ /* 0x000fe200000000b0 */
[----:B------:R-:W4:Y:S01]  /*2ba0*/  @P4 LDG.E.U8 R167, desc[UR26][R82.64] ;  /* 0x0000001a52a74981 */ /* 0x000f22000c1e1100 */
[----:B------:R-:W-:-:S02]  /*2bb0*/  PRMT R178, RZ, 0x7610, R178 ;  /* 0x00007610ffb27816 */ /* 0x000fc400000000b2 */
[----:B------:R-:W-:Y:S01]  /*2bc0*/  PRMT R180, RZ, 0x7610, R180 ;  /* 0x00007610ffb47816 */ /* 0x000fe200000000b4 */
[----:B------:R-:W4:Y:S01]  /*2bd0*/  @P5 LDG.E.U8 R169, desc[UR26][R84.64] ;  /* 0x0000001a54a95981 */ /* 0x000f22000c1e1100 */
        /* <DEDUP_REMOVED lines=17> */
[----:B------:R-:W4:Y:S04]  /*2cf0*/  @P3 LDG.E.U8 R182, desc[UR26][R112.64] ;  /* 0x0000001a70b63981 */ /* 0x000f28000c1e1100 */
        /* <DEDUP_REMOVED lines=10> */
[----:B------:R-:W4:Y:S01]  /*2da0*/  @P3 LDG.E.U8 R187, desc[UR26][R128.64] ;  /* 0x0000001a80bb3981 */ /* 0x000f22000c1e1100 */
[----:B------:R-:W-:Y:S01]  /*2db0*/  SHF.R.S32.HI R137, RZ, 0x7, R0 ;  /* 0x00000007ff897819 */ /* 0x000fe20000011400 */
[----:B------:R-:W-:-:S04]  /*2dc0*/  @!UP0 UIADD3 UR4, UPT, UPT, -UR5, 0x100000, URZ ;  /* 0x0010000005048890 */ /* 0x000fc8000fffe1ff */
[----:B------:R-:W-:Y:S02]  /*2dd0*/  @!UP0 USHF.L.U32 UR5, UR4, 0xb, URZ ;  /* 0x0000000b04058899 */ /* 0x000fe400080006ff */
[----:B------:R-:W-:Y:S01]  /*2de0*/  @!UP0 USHF.L.U32 UR4, UR4, 0x1, URZ ;  /* 0x0000000104048899 */ /* 0x000fe200080006ff */
[----:B------:R-:W-:Y:S01]  /*2df0*/  SGXT R137, R137, 0x1 ;  /* 0x000000018989781a */ /* 0x000fe20000000200 */
[----:B------:R-:W-:-:S03]  /*2e00*/  VOTEU.ALL UP0, P2 ;  /* 0x0000000000ff7886 */ /* 0x000fc60001000000 */
[----:B------:R-:W-:-:S04]  /*2e10*/  LOP3.LUT R137, R137, 0x90, RZ, 0xc0, !PT ;  /* 0x0000009089897812 */ /* 0x000fc800078ec0ff */
[----:B------:R-:W-:-:S03]  /*2e20*/  LOP3.LUT R137, R137, 0x7f, R0, 0x78, !PT ;  /* 0x0000007f89897812 */ /* 0x000fc600078e7800 */
[----:B------:R1:W0:Y:S01]  /*2e30*/  @!UP0 SYNCS.EXCH.64 URZ, [UR13+0x6008], UR4 ;  /* 0x006008040dff85b2 */ /* 0x0002220008000100 */
[C---:B------:R-:W-:Y:S01]  /*2e40*/  LOP3.LUT R138, R137.reuse, 0x20, RZ, 0x3c, !PT ;  /* 0x00000020898a7812 */ /* 0x040fe200078e3cff */
[----:B--2---:R2:W-:Y:S01]  /*2e50*/  STS.U8 [R137+UR13], R140 ;  /* 0x0000008c89007988 */ /* 0x0045e2000800000d */
[----:B------:R-:W-:-:S03]  /*2e60*/  LOP3.LUT R139, R137, 0x40, RZ, 0x3c, !PT ;  /* 0x00000040898b7812 */ /* 0x000fc600078e3cff */
[----:B-----5:R1:W-:Y:S04]  /*2e70*/  STS.U8 [R137+UR13+0x400], R144 ;  /* 0x0004009089007988 */ /* 0x0203e8000800000d */
[----:B---3--:R1:W-:Y:S01]  /*2e80*/  STS.U8 [R137+UR13+0x800], R148 ;  /* 0x0008009489007988 */ /* 0x0083e2000800000d */
[----:B--2---:R-:W-:-:S03]  /*2e90*/  LOP3.LUT R140, R137, 0x60, RZ, 0x3c, !PT ;  /* 0x00000060898c7812 */ /* 0x004fc600078e3cff */
[----:B----4-:R1:W-:Y:S04]  /*2ea0*/  STS.U8 [R137+UR13+0xc00], R146 ;  /* 0x000c009289007988 */ /* 0x0103e8000800000d */
[----:B------:R1:W-:Y:S04]  /*2eb0*/  STS.U8 [R137+UR13+0x1000], R150 ;  /* 0x0010009689007988 */ /* 0x0003e8000800000d */
        /* <DEDUP_REMOVED lines=9> */
[----:B------:R1:W-:Y:S01]  /*2f50*/  STS.U8 [R138+UR13+0x1900], R153 ;  /* 0x001900998a007988 */ /* 0x0003e2000800000d */
[----:B------:R-:W-:-:S03]  /*2f60*/  ISETP.NE.U32.AND P0, PT, RZ, UR7, PT ;  /* 0x00000007ff007c0c */ /* 0x000fc6000bf05070 */
[----:B------:R1:W-:Y:S04]  /*2f70*/  STS.U8 [R138+UR13+0x1d00], R155 ;  /* 0x001d009b8a007988 */ /* 0x0003e8000800000d */
[----:B------:R1:W-:Y:S04]  /*2f80*/  STS.U8 [R139+UR13+0x200], R158 ;  /* 0x0002009e8b007988 */ /* 0x0003e8000800000d */
[----:B------:R1:W-:Y:S04]  /*2f90*/  STS.U8 [R139+UR13+0x600], R160 ;  /* 0x000600a08b007988 */ /* 0x0003e8000800000d */
[----:B------:R1:W-:Y:S04]  /*2fa0*/  STS.U8 [R139+UR13+0xa00], R162 ;  /* 0x000a00a28b007988 */ /* 0x0003e8000800000d */
[----:B------:R1:W-:Y:S04]  /*2fb0*/  STS.U8 [R139+UR13+0xe00], R164 ;  /* 0x000e00a48b007988 */ /* 0x0003e8000800000d */
[----:B------:R1:W-:Y:S04]  /*2fc0*/  STS.U8 [R139+UR13+0x1600], R168 ;  /* 0x001600a88b007988 */ /* 0x0003e8000800000d */
[----:B------:R1:W-:Y:S01]  /*2fd0*/  STS.U8 [R139+UR13+0x1200], R166 ;  /* 0x001200a68b007988 */ /* 0x0003e2000800000d */
[----:B------:R-:W-:-:S02]  /*2fe0*/  ISETP.LT.OR P3, PT, R4, 0x40, P0 ;  /* 0x000000400400780c */ /* 0x000fc40000761670 */
[----:B------:R-:W-:Y:S01]  /*2ff0*/  ISETP.GE.AND P4, PT, R4, 0x80, PT ;  /* 0x000000800400780c */ /* 0x000fe20003f86270 */
        /* <DEDUP_REMOVED lines=26> */
[----:B0-----:R0:W-:Y:S06]  /*31a0*/  MEMBAR.ALL.CTA ;  /* 0x0000000000007992 */ /* 0x0011ec0000008000 */
[----:B0-----:R-:W0:Y:S02]  /*31b0*/  FENCE.VIEW.ASYNC.S ;  /* 0x00000000000073c6 */ /* 0x001e240000000000 */
[----:B0-----:R-:W-:Y:S06]  /*31c0*/  BAR.SYNC.DEFER_BLOCKING 0x0 ;  /* 0x0000000000007b1d */ /* 0x001fec0000010000 */
[----:B------:R-:W-:Y:S05]  /*31d0*/  @P3 BRA `(.L_x_6) ;  /* 0x0000000000683947 */ /* 0x000fea0003800000 */
[----:B-1----:R-:W-:Y:S02]  /*31e0*/  UIADD3 UR4, UPT, UPT, UR13, 0x4000, URZ ;  /* 0x000040000d047890 */ /* 0x002fe4000fffe0ff */
[----:B------:R-:W-:Y:S02]  /*31f0*/  USHF.R.U32.HI UR6, URZ, 0x4, UR13 ;  /* 0x00000004ff067899 */ /* 0x000fe4000801160d */
[----:B------:R-:W-:Y:S02]  /*3200*/  USHF.R.U32.HI UR4, URZ, 0x4, UR4 ;  /* 0x00000004ff047899 */ /* 0x000fe40008011604 */
[----:B------:R-:W-:Y:S02]  /*3210*/  USGXT.U32 UR6, UR6, 0xe ;  /* 0x0000000e0606789a */ /* 0x000fe40008000000 */
[----:B------:R-:W-:Y:S01]  /*3220*/  USGXT.U32 UR8, UR4, 0xe ;  /* 0x0000000e0408789a */ /* 0x000fe20008000000 */
[----:B------:R-:W-:Y:S01]  /*3230*/  UMOV UR10, 0x100 ;  /* 0x00000100000a7882 */ /* 0x000fe20000000000 */
[----:B------:R-:W-:Y:S01]  /*3240*/  UMOV UR11, 0x40004040 ;  /* 0x40004040000b7882 */ /* 0x000fe20000000000 */
[----:B------:R-:W-:Y:S01]  /*3250*/  UMOV UR16, 0xfffffffe ;  /* 0xfffffffe00107882 */ /* 0x000fe20000000000 */
[----:B------:R-:W-:Y:S01]  /*3260*/  UMOV UR17, 0x7fffbfdf ;  /* 0x7fffbfdf00117882 */ /* 0x000fe20000000000 */
[----:B------:R-:W-:Y:S01]  /*3270*/  UMOV UR7, URZ ;  /* 0x000000ff00077c82 */ /* 0x000fe20008000000 */
[----:B------:R-:W-:Y:S01]  /*3280*/  UMOV UR9, URZ ;  /* 0x000000ff00097c82 */ /* 0x000fe20008000000 */
[----:B------:R-:W-:-:S02]  /*3290*/  UIADD3.64 UR10, UPT, UPT, UR6, UR10, URZ ;  /* 0x0000000a060a7297 */ /* 0x000fc4000fffe0ff */
[----:B------:R-:W-:Y:S01]  /*32a0*/  UIADD3.64 UR16, UPT, UPT, UR8, -UR16, URZ ;  /* 0x8000001008107297 */ /* 0x000fe2000fffe0ff */
[----:B------:R-:W-:Y:S01]  /*32b0*/  UMOV UR18, 0x0 ;  /* 0x0000000000127882 */ /* 0x000fe20000000000 */
[----:B------:R-:W-:Y:S01]  /*32c0*/  UMOV UR19, 0x8108010 ;  /* 0x0810801000137882 */ /* 0x000fe20000000000 */
[----:B------:R-:W-:Y:S01]  /*32d0*/  UMOV UR4, UR15 ;  /* 0x0000000f00047c82 */ /* 0x000fe20008000000 */
[----:B------:R-:W-:Y:S01]  /*32e0*/  UMOV UR5, URZ ;  /* 0x000000ff00057c82 */ /* 0x000fe20008000000 */
[----:B------:R-:W-:Y:S01]  /*32f0*/  UMOV UR7, 0x40004040 ;  /* 0x4000404000077882 */ /* 0x000fe20000000000 */
[----:B------:R-:W-:Y:S01]  /*3300*/  UMOV UR9, 0x80004020 ;  /* 0x8000402000097882 */ /* 0x000fe20000000000 */
[----:B------:R-:W-:Y:S01]  /*3310*/  UMOV UR20, 0x0 ;  /* 0x0000000000147882 */ /* 0x000fe20000000000 */
[----:B------:R-:W-:Y:S01]  /*3320*/  UMOV UR21, 0x8108010 ;  /* 0x0810801000157882 */ /* 0x000fe20000000000 */
[----:B------:R-:W-:Y:S01]  /*3330*/  UMOV UR4, UR4 ;  /* 0x0000000400047c82 */ /* 0x000fe20008000000 */
[----:B------:R0:W-:Y:S01]  /*3340*/  UTCQMMA gdesc[UR6], gdesc[UR8], tmem[UR12], tmem[UR18], idesc[UR19], !UPT ;  /* 0x00ff1208060075ea */ /* 0x0001e2000f80030c */
[----:B------:R0:W-:Y:S01]  /*3350*/  UTCQMMA gdesc[UR10], gdesc[UR16], tmem[UR12], tmem[UR20], idesc[UR21], UPT ;  /* 0x00ff14100a0075ea */ /* 0x0001e2000b80030c */
[----:B------:R0:W-:Y:S01]  /*3360*/  UTCBAR [UR4], URZ ;  /* 0x000000ff040073e9 */ /* 0x0001e200080000ff */
[----:B------:R-:W-:Y:S01]  /*3370*/  NOP ;  /* 0x0000000000007918 */ /* 0x000fe20000000000 */
.L_x_6:
[----:B01----:R-:W-:Y:S01]  /*3380*/  UMOV UR4, URZ ;  /* 0x000000ff00047c82 */ /* 0x003fe20008000000 */
[----:B------:R-:W-:Y:S05]  /*3390*/  @!P4 BRA `(.L_x_7) ;  /* 0x000000140090c947 */ /* 0x000fea0003800000 */
[----:B------:R-:W-:Y:S01]  /*33a0*/  SHF.R.S32.HI R145, RZ, 0x1f, R4 ;  /* 0x0000001fff917819 */ /* 0x000fe20000011404 */
[----:B------:R-:W-:Y:S01]  /*33b0*/  UIADD3 UR4, UPT, UPT, UR13, 0x2000, URZ ;  /* 0x000020000d047890 */ /* 0x000fe2000fffe0ff */
[----:B------:R-:W-:Y:S01]  /*33c0*/  IMAD.SHL.U32 R141, R126, 0x40, RZ ;  /* 0x000000407e8d7824 */ /* 0x000fe200078e00ff */
[----:B------:R-:W-:Y:S01]  /*33d0*/  UIADD3 UR5, UPT, UPT, UR13, 0x5000, URZ ;  /* 0x000050000d057890 */ /* 0x000fe2000fffe0ff */
[----:B------:R-:W-:Y:S01]  /*33e0*/  LEA.HI R145, R145, R4, RZ, 0x6 ;  /* 0x0000000491917211 */ /* 0x000fe200078f30ff */
[----:B------:R-:W-:Y:S01]  /*33f0*/  USHF.R.U32.HI UR4, URZ, 0x4, UR4 ;  /* 0x00000004ff047899 */ /* 0x000fe20008011604 */
[----:B------:R-:W-:Y:S01]  /*3400*/  IMAD.SHL.U32 R143, R127, 0x40, RZ ;  /* 0x000000407f8f7824 */ /* 0x000fe200078e00ff */
[----:B------:R-:W-:Y:S01]  /*3410*/  USHF.R.U32.HI UR5, URZ, 0x4, UR5 ;  /* 0x00000004ff057899 */ /* 0x000fe20008011605 */
[----:B------:R-:W-:Y:S01]  /*3420*/  SHF.R.S32.HI R145, RZ, 0x6, R145 ;  /* 0x00000006ff917819 */ /* 0x000fe20000011491 */
[----:B------:R-:W-:Y:S01]  /*3430*/  USGXT.U32 UR6, UR4, 0xe ;  /* 0x0000000e0406789a */ /* 0x000fe20008000000 */
[----:B------:R-:W-:Y:S01]  /*3440*/  VIADD R142, R142, 0xffffffc0 ;  /* 0xffffffc08e8e7836 */ /* 0x000fe20000000000 */
[----:B------:R-:W-:Y:S01]  /*3450*/  USGXT.U32 UR8, UR5, 0xe ;  /* 0x0000000e0508789a */ /* 0x000fe20008000000 */
[----:B------:R-:W-:Y:S01]  /*3460*/  VIMNMX R145, PT, PT, R145, 0x2, !PT ;  /* 0x0000000291917848 */ /* 0x000fe20007fe0100 */
[----:B------:R-:W-:Y:S01]  /*3470*/  IMAD.MOV.U32 R126, RZ, RZ, RZ ;  /* 0x000000ffff7e7224 */ /* 0x000fe200078e00ff */
[----:B------:R-:W-:Y:S01]  /*3480*/  SHF.R.S32.HI R144, RZ, 0x1f, R141 ;  /* 0x0000001fff907819 */ /* 0x000fe2000001148d */
[----:B------:R-:W-:Y:S01]  /*3490*/  UMOV UR16, 0x100 ;  /* 0x0000010000107882 */ /* 0x000fe20000000000 */
[----:B------:R-:W-:Y:S01]  /*34a0*/  SHF.R.S32.HI R146, RZ, 0x1f, R143 ;  /* 0x0000001fff927819 */ /* 0x000fe2000001148f */
[----:B------:R-:W-:Y:S01]  /*34b0*/  VIADD R145, R145, 0xffffffff ;  /* 0xffffffff91917836 */ /* 0x000fe20000000000 */
        /* <DEDUP_REMOVED lines=8> */
[----:B------:R-:W-:-:S10]  /*3540*/  UMOV UR5, URZ ;  /* 0x000000ff00057c82 */ /* 0x000fd40008000000 */
.L_x_10:
[C---:B------:R-:W-:Y:S01]  /*3550*/  IADD3 R124, P4, PT, R143.reuse, R124, RZ ;  /* 0x0000007c8f7c7210 */ /* 0x040fe20007f9e0ff */
[----:B------:R-:W-:Y:S01]  /*3560*/  IMAD.U32 R126, R126, -0x80000000, RZ ;  /* 0x800000007e7e7824 */ /* 0x000fe200078e00ff */
[C---:B------:R-:W-:Y:S02]  /*3570*/  IADD3 R128, P3, PT, R143.reuse, R128, RZ ;  /* 0x000000808f807210 */ /* 0x040fe40007f7e0ff */
[C---:B------:R-:W-:Y:S01]  /*3580*/  IADD3 R122, P5, PT, R143.reuse, R122, RZ ;  /* 0x0000007a8f7a7210 */ /* 0x040fe20007fbe0ff */
[C---:B------:R-:W-:Y:S01]  /*3590*/  IMAD.X R125, R146.reuse, 0x1, R125, P4 ;  /* 0x00000001927d7824 */ /* 0x040fe200020e067d */
        /* <DEDUP_REMOVED lines=16> */
[----:B------:R-:W-:Y:S01]  /*36a0*/  IADD3 R106, P5, PT, R143, R106, RZ ;  /* 0x0000006a8f6a7210 */ /* 0x000fe20007fbe0ff */
[C---:B------:R-:W-:Y:S01]  /*36b0*/  IMAD.X R101, R146.reuse, 0x1, R101, P4 ;  /* 0x0000000192657824 */ /* 0x040fe200020e0665 */
[----:B------:R-:W-:Y:S01]  /*36c0*/  IADD3 R70, P4, PT, R141, R70, RZ ;  /* 0x000000468d467210 */ /* 0x000fe20007f9e0ff */
[C---:B------:R-:W-:Y:S01]  /*36d0*/  IMAD.X R111, R146.reuse, 0x1, R111, P3 ;  /* 0x00000001926f7824 */ /* 0x040fe200018e066f */
[C---:B------:R-:W-:Y:S01]  /*36e0*/  IADD3 R104, P6, PT, R143.reuse, R104, RZ ;  /* 0x000000688f687210 */ /* 0x040fe20007fde0ff */
[----:B------:R-:W-:Y:S01]  /*36f0*/  IMAD.X R107, R146, 0x1, R107, P5 ;  /* 0x00000001926b7824 */ /* 0x000fe200028e066b */
[----:B------:R-:W-:Y:S01]  /*3700*/  IADD3 R102, P3, PT, R143, R102, RZ ;  /* 0x000000668f667210 */ /* 0x000fe20007f7e0ff */
[----:B------:R-:W-:Y:S01]  /*3710*/  IMAD.X R71, R144, 0x1, R71, P4 ;  /* 0x0000000190477824 */ /* 0x000fe200020e0647 */
[----:B------:R-:W-:Y:S01]  /*3720*/  IADD3 R68, P4, PT, R141, R68, RZ ;  /* 0x000000448d447210 */ /* 0x000fe20007f9e0ff */
[C---:B------:R-:W-:Y:S01]  /*3730*/  IMAD.X R105, R146.reuse, 0x1, R105, P6 ;  /* 0x0000000192697824 */ /* 0x040fe200030e0669 */
[C---:B------:R-:W-:Y:S01]  /*3740*/  IADD3 R98, P5, PT, R143.reuse, R98, RZ ;  /* 0x000000628f627210 */ /* 0x040fe20007fbe0ff */
[----:B------:R-:W-:Y:S01]  /*3750*/  IMAD.X R103, R146, 0x1, R103, P3 ;  /* 0x0000000192677824 */ /* 0x000fe200018e0667 */
[----:B------:R-:W-:Y:S01]  /*3760*/  IADD3 R96, P6, PT, R143, R96, RZ ;  /* 0x000000608f607210 */ /* 0x000fe20007fde0ff */
[----:B------:R-:W-:Y:S01]  /*3770*/  IMAD.X R69, R144, 0x1, R69, P4 ;  /* 0x0000000190457824 */ /* 0x000fe200020e0645 */
[C---:B------:R-:W-:Y:S01]  /*3780*/  IADD3 R66, P4, PT, R141.reuse, R66, RZ ;  /* 0x000000428d427210 */ /* 0x040fe20007f9e0ff */
[C---:B------:R-:W-:Y:S01]  /*3790*/  IMAD.X R99, R146.reuse, 0x1, R99, P5 ;  /* 0x0000000192637824 */ /* 0x040fe200028e0663 */
[C---:B------:R-:W-:Y:S01]  /*37a0*/  IADD3 R86, P3, PT, R141.reuse, R86, RZ ;  /* 0x000000568d567210 */ /* 0x040fe20007f7e0ff */
[----:B------:R-:W-:Y:S01]  /*37b0*/  IMAD.X R97, R146, 0x1, R97, P6 ;  /* 0x0000000192617824 */ /* 0x000fe200030e0661 */
        /* <DEDUP_REMOVED lines=20> */
[----:B------:R-:W0:Y:S01]  /*3900*/  SYNCS.PHASECHK.TRANS64.TRYWAIT P4, [UR15], R126 ;  /* 0x0000007eff0075a7 */ /* 0x000e22000808110f */
[C---:B------:R-:W-:Y:S01]  /*3910*/  IMAD.X R49, R144.reuse, 0x1, R49, P5 ;  /* 0x0000000190317824 */ /* 0x040fe200028e0631 */
[C---:B------:R-:W-:Y:S01]  /*3920*/  IADD3 R80, P3, PT, R141.reuse, R80, RZ ;  /* 0x000000508d507210 */ /* 0x040fe20007f7e0ff */
[----:B------:R-:W-:Y:S01]  /*3930*/  IMAD.X R23, R144, 0x1, R23, P6 ;  /* 0x0000000190177824 */ /* 0x000fe200030e0617 */
[----:B------:R-:W-:-:S02]  /*3940*/  IADD3 R44, P5, PT, R141, R44, RZ ;  /* 0x0000002c8d2c7210 */ /* 0x000fc40007fbe0ff */
        /* <DEDUP_REMOVED lines=31> */
[----:B------:R-:W-:Y:S01]  /*3b40*/  IMAD.X R57, R144, 0x1, R57, P3 ;  /* 0x0000000190397824 */ /* 0x000fe200018e0639 */
[-C--:B------:R-:W-:Y:S01]  /*3b50*/  ISETP.GE.AND P3, PT, R38, R142.reuse, PT ;  /* 0x0000008e2600720c */ /* 0x080fe20003f66270 */
[----:B------:R-:W-:Y:S01]  /*3b60*/  IMAD.X R33, R144, 0x1, R33, P5 ;  /* 0x0000000190217824 */ /* 0x000fe200028e0621 */
[-C--:B------:R-:W-:Y:S01]  /*3b70*/  ISETP.GE.AND P5, PT, R26, R142.reuse, PT ;  /* 0x0000008e1a00720c */ /* 0x080fe20003fa6270 */
[----:B------:R-:W-:Y:S01]  /*3b80*/  IMAD.X R7, R144, 0x1, R7, P6 ;  /* 0x0000000190077824 */ /* 0x000fe200030e0607 */
[----:B------:R-:W-:-:S02]  /*3b90*/  ISETP.GE.AND P6, PT, R52, R142, PT ;  /* 0x0000008e3400720c */ /* 0x000fc40003fc6270 */
[----:B------:R-:W-:Y:S01]  /*3ba0*/  PRMT R148, RZ, 0x7610, R148 ;  /* 0x00007610ff947816 */ /* 0x000fe20000000094 */
[----:B0-----:R-:W-:Y:S10]  /*3bb0*/  @!P4 BRA `(.L_x_8) ;  /* 0x00000024008cc947 */ /* 0x001ff40003800000 */
.L_x_16:
[----:B------:R-:W2:Y:S01]  /*3bc0*/  @!P3 LDG.E.U8 R148, desc[UR26][R6.64] ;  /* 0x0000001a0694b981 */ /* 0x000ea2000c1e1100 */
[----:B------:R-:W-:Y:S01]  /*3bd0*/  PRMT R150, RZ, 0x7610, R150 ;  /* 0x00007610ff967816 */ /* 0x000fe20000000096 */
[----:B------:R-:W-:Y:S01]  /*3be0*/  @!P5 IMAD.MOV.U32 R126, RZ, RZ, R30 ;  /* 0x000000ffff7ed224 */ /* 0x000fe200078e001e */
[-C--:B------:R-:W-:Y:S01]  /*3bf0*/  ISETP.GE.AND P3, PT, R5, R142.reuse, PT ;  /* 0x0000008e0500720c */ /* 0x080fe20003f66270 */
[----:B------:R-:W-:Y:S01]  /*3c00*/  @!P5 IMAD.MOV.U32 R127, RZ, RZ, R33 ;  /* 0x000000ffff7fd224 */ /* 0x000fe200078e0021 */
[----:B------:R-:W-:Y:S02]  /*3c10*/  PRMT R147, RZ, 0x7610, R147 ;  /* 0x00007610ff937816 */ /* 0x000fe40000000093 */
[----:B------:R-:W3:Y:S01]  /*3c20*/  @!P6 LDG.E.U8 R150, desc[UR26][R56.64] ;  /* 0x0000001a3896e981 */ /* 0x000ee2000c1e1100 */
[-C--:B------:R-:W-:Y:S02]  /*3c30*/  ISETP.GE.AND P6, PT, R27, R142.reuse, PT ;  /* 0x0000008e1b00720c */ /* 0x080fe40003fc6270 */
[----:B------:R-:W-:Y:S01]  /*3c40*/  PRMT R152, RZ, 0x7610, R152 ;  /* 0x00007610ff987816 */ /* 0x000fe20000000098 */
[----:B------:R0:W4:Y:S01]  /*3c50*/  @!P5 LDG.E.U8 R147, desc[UR26][R126.64] ;  /* 0x0000001a7e93d981 */ /* 0x000122000c1e1100 */
[----:B------:R-:W-:-:S02]  /*3c60*/  ISETP.GE.AND P4, PT, R95, R142, PT ;  /* 0x0000008e5f00720c */ /* 0x000fc40003f86270 */
[----:B------:R-:W-:Y:S02]  /*3c70*/  PRMT R151, RZ, 0x7610, R151 ;  /* 0x00007610ff977816 */ /* 0x000fe40000000097 */
[----:B0-----:R-:W-:Y:S02]  /*3c80*/  @!P3 IMAD.MOV.U32 R126, RZ, RZ, R8 ;  /* 0x000000ffff7eb224 */ /* 0x001fe400078e0008 */
[----:B------:R-:W-:-:S05]  /*3c90*/  @!P3 IMAD.MOV.U32 R127, RZ, RZ, R11 ;  /* 0x000000ffff7fb224 */ /* 0x000fca00078e000b */
[----:B------:R0:W5:Y:S01]  /*3ca0*/  @!P3 LDG.E.U8 R152, desc[UR26][R126.64] ;  /* 0x0000001a7e98b981 */ /* 0x000162000c1e1100 */
[----:B------:R-:W-:Y:S02]  /*3cb0*/  PRMT R149, RZ, 0x7610, R149 ;  /* 0x00007610ff957816 */ /* 0x000fe40000000095 */
[-C--:B------:R-:W-:Y:S02]  /*3cc0*/  ISETP.GE.AND P3, PT, R9, R142.reuse, PT ;  /* 0x0000008e0900720c */ /* 0x080fe40003f66270 */
[----:B------:R-:W-:Y:S02]  /*3cd0*/  ISETP.GE.AND P5, PT, R53, R142, PT ;  /* 0x0000008e3500720c */ /* 0x000fe40003fa6270 */
[----:B------:R-:W3:Y:S01]  /*3ce0*/  @!P4 LDG.E.U8 R149, desc[UR26][R72.64] ;  /* 0x0000001a4895c981 */ /* 0x000ee2000c1e1100 */
[----:B0-----:R-:W-:Y:S02]  /*3cf0*/  @!P6 IMAD.MOV.U32 R126, RZ, RZ, R32 ;  /* 0x000000ffff7ee224 */ /* 0x001fe400078e0020 */
[----:B------:R-:W-:-:S05]  /*3d00*/  @!P6 IMAD.MOV.U32 R127, RZ, RZ, R35 ;  /* 0x000000ffff7fe224 */ /* 0x000fca00078e0023 */
[----:B------:R0:W3:Y:S01]  /*3d10*/  @!P6 LDG.E.U8 R151, desc[UR26][R126.64] ;  /* 0x0000001a7e97e981 */ /* 0x0000e2000c1e1100 */
[-C--:B------:R-:W-:Y:S02]  /*3d20*/  ISETP.GE.AND P6, PT, R31, R142.reuse, PT ;  /* 0x0000008e1f00720c */ /* 0x080fe40003fc6270 */
[----:B------:R-:W-:Y:S02]  /*3d30*/  ISETP.GE.AND P4, PT, R130, R142, PT ;  /* 0x0000008e8200720c */ /* 0x000fe40003f86270 */
[----:B------:R-:W-:Y:S02]  /*3d40*/  PRMT R156, RZ, 0x7610, R156 ;  /* 0x00007610ff9c7816 */ /* 0x000fe4000000009c */
[----:B------:R-:W-:Y:S02]  /*3d50*/  PRMT R155, RZ, 0x7610, R155 ;  /* 0x00007610ff9b7816 */ /* 0x000fe4000000009b */
[----:B------:R-:W-:Y:S02]  /*3d60*/  PRMT R154, RZ, 0x7610, R154 ;  /* 0x00007610ff9a7816 */ /* 0x000fe4000000009a */
[----:B------:R-:W3:Y:S01]  /*3d70*/  @!P3 LDG.E.U8 R156, desc[UR26][R12.64] ;  /* 0x0000001a0c9cb981 */ /* 0x000ee2000c1e1100 */
[----:B------:R-:W-:-:S02]  /*3d80*/  PRMT R153, RZ, 0x7610, R153 ;  /* 0x00007610ff997816 */ /* 0x000fc40000000099 */
[-C--:B------:R-:W-:Y:S01]  /*3d90*/  ISETP.GE.AND P3, PT, R10, R142.reuse, PT ;  /* 0x0000008e0a00720c */ /* 0x080fe20003f66270 */
[----:B0-----:R-:W-:Y:S01]  /*3da0*/  @!P6 IMAD.MOV.U32 R126, RZ, RZ, R34 ;  /* 0x000000ffff7ee224 */ /* 0x001fe200078e0022 */
[----:B------:R-:W4:Y:S01]  /*3db0*/  @!P5 LDG.E.U8 R154, desc[UR26][R58.64] ;  /* 0x0000001a3a9ad981 */ /* 0x000f22000c1e1100 */
[----:B------:R-:W-:Y:S01]  /*3dc0*/  @!P6 IMAD.MOV.U32 R127, RZ, RZ, R39 ;  /* 0x000000ffff7fe224 */ /* 0x000fe200078e0027 */
[-C--:B------:R-:W-:Y:S02]  /*3dd0*/  ISETP.GE.AND P5, PT, R88, R142.reuse, PT ;  /* 0x0000008e5800720c */ /* 0x080fe40003fa6270 */
[----:B------:R-:W4:Y:S01]  /*3de0*/  @!P4 LDG.E.U8 R153, desc[UR26][R74.64] ;  /* 0x0000001a4a99c981 */ /* 0x000f22000c1e1100 */
[----:B------:R-:W-:-:S03]  /*3df0*/  ISETP.GE.AND P4, PT, R131, R142, PT ;  /* 0x0000008e8300720c */ /* 0x000fc60003f86270 */
[----:B------:R0:W4:Y:S01]  /*3e00*/  @!P6 LDG.E.U8 R155, desc[UR26][R126.64] ;  /* 0x0000001a7e9be981 */ /* 0x000122000c1e1100 */
[----:B------:R-:W-:Y:S02]  /*3e10*/  ISETP.GE.AND P6, PT, R37, R142, PT ;  /* 0x0000008e2500720c */ /* 0x000fe40003fc6270 */
[----:B------:R-:W-:Y:S02]  /*3e20*/  PRMT R160, RZ, 0x7610, R160 ;  /* 0x00007610ffa07816 */ /* 0x000fe400000000a0 */
[----:B------:R-:W-:Y:S02]  /*3e30*/  PRMT R159, RZ, 0x7610, R159 ;  /* 0x00007610ff9f7816 */ /* 0x000fe4000000009f */
[----:B------:R-:W-:Y:S02]  /*3e40*/  PRMT R158, RZ, 0x7610, R158 ;  /* 0x00007610ff9e7816 */ /* 0x000fe4000000009e */
[----:B------:R-:W4:Y:S01]  /*3e50*/  @!P3 LDG.E.U8 R160, desc[UR26][R14.64] ;  /* 0x0000001a0ea0b981 */ /* 0x000f22000c1e1100 */
[----:B------:R-:W-:-:S02]  /*3e60*/  PRMT R157, RZ, 0x7610, R157 ;  /* 0x00007610ff9d7816 */ /* 0x000fc4000000009d */
[-C--:B------:R-:W-:Y:S01]  /*3e70*/  ISETP.GE.AND P3, PT, R16, R142.reuse, PT ;  /* 0x0000008e1000720c */ /* 0x080fe20003f66270 */
[----:B------:R-:W4:Y:S01]  /*3e80*/  @!P5 LDG.E.U8 R158, desc[UR26][R60.64] ;  /* 0x0000001a3c9ed981 */ /* 0x000f22000c1e1100 */
[----:B------:R-:W-:-:S03]  /*3e90*/  ISETP.GE.AND P5, PT, R89, R142, PT ;  /* 0x0000008e5900720c */ /* 0x000fc60003fa6270 */
[----:B------:R-:W4:Y:S01]  /*3ea0*/  @!P6 LDG.E.U8 R159, desc[UR26][R42.64] ;  /* 0x0000001a2a9fe981 */ /* 0x000f22000c1e1100 */
[----:B------:R-:W-:-:S03]  /*3eb0*/  ISETP.GE.AND P6, PT, R40, R142, PT ;  /* 0x0000008e2800720c */ /* 0x000fc60003fc6270 */
[----:B------:R-:W4:Y:S01]  /*3ec0*/  @!P4 LDG.E.U8 R157, desc[UR26][R76.64] ;  /* 0x0000001a4c9dc981 */ /* 0x000f22000c1e1100 */
[-C--:B------:R-:W-:Y:S02]  /*3ed0*/  ISETP.GE.AND P4, PT, R132, R142.reuse, PT ;  /* 0x0000008e8400720c */ /* 0x080fe40003f86270 */
[----:B------:R-:W-:Y:S01]  /*3ee0*/  PRMT R164, RZ, 0x7610, R164 ;  /* 0x00007610ffa47816 */ /* 0x000fe200000000a4 */
[----:B0-----:R-:W-:Y:S01]  /*3ef0*/  @!P3 IMAD.MOV.U32 R126, RZ, RZ, R18 ;  /* 0x000000ffff7eb224 */ /* 0x001fe200078e0012 */
[----:B------:R-:W-:Y:S01]  /*3f00*/  PRMT R162, RZ, 0x7610, R162 ;  /* 0x00007610ffa27816 */ /* 0x000fe200000000a2 */
[----:B------:R-:W-:Y:S01]  /*3f10*/  @!P3 IMAD.MOV.U32 R127, RZ, RZ, R21 ;  /* 0x000000ffff7fb224 */ /* 0x000fe200078e0015 */
[----:B------:R-:W-:Y:S02]  /*3f20*/  PRMT R161, RZ, 0x7610, R161 ;  /* 0x00007610ffa17816 */ /* 0x000fe400000000a1 */
[----:B------:R-:W-:Y:S02]  /*3f30*/  PRMT R163, RZ, 0x7610, R163 ;  /* 0x00007610ffa37816 */ /* 0x000fe400000000a3 */
[----:B------:R0:W4:Y:S01]  /*3f40*/  @!P3 LDG.E.U8 R164, desc[UR26][R126.64] ;  /* 0x0000001a7ea4b981 */ /* 0x000122000c1e1100 */
[----:B------:R-:W-:-:S03]  /*3f50*/  ISETP.GE.AND P3, PT, R17, R142, PT ;  /* 0x0000008e1100720c */ /* 0x000fc60003f66270 */
[----:B------:R-:W4:Y:S01]  /*3f60*/  @!P5 LDG.E.U8 R162, desc[UR26][R62.64] ;  /* 0x0000001a3ea2d981 */ /* 0x000f22000c1e1100 */
[----:B------:R-:W-:-:S03]  /*3f70*/  ISETP.GE.AND P5, PT, R91, R142, PT ;  /* 0x0000008e5b00720c */ /* 0x000fc60003fa6270 */
[----:B------:R-:W4:Y:S01]  /*3f80*/  @!P4 LDG.E.U8 R161, desc[UR26][R78.64] ;  /* 0x0000001a4ea1c981 */ /* 0x000f22000c1e1100 */
[----:B0-----:R-:W-:Y:S02]  /*3f90*/  @!P6 IMAD.MOV.U32 R126, RZ, RZ, R44 ;  /* 0x000000ffff7ee224 */ /* 0x001fe400078e002c */
[----:B------:R-:W-:Y:S01]  /*3fa0*/  @!P6 IMAD.MOV.U32 R127, RZ, RZ, R47 ;  /* 0x000000ffff7fe224 */ /* 0x000fe200078e002f */
[----:B------:R-:W-:-:S04]  /*3fb0*/  ISETP.GE.AND P4, PT, R133, R142, PT ;  /* 0x0000008e8500720c */ /* 0x000fc80003f86270 */
[----:B------:R0:W4:Y:S01]  /*3fc0*/  @!P6 LDG.E.U8 R163, desc[UR26][R126.64] ;  /* 0x0000001a7ea3e981 */ /* 0x000122000c1e1100 */
[----:B------:R-:W-:Y:S02]  /*3fd0*/  ISETP.GE.AND P6, PT, R41, R142, PT ;  /* 0x0000008e2900720c */ /* 0x000fe40003fc6270 */
[----:B------:R-:W-:Y:S02]  /*3fe0*/  PRMT R166, RZ, 0x7610, R166 ;  /* 0x00007610ffa67816 */ /* 0x000fe400000000a6 */
[----:B------:R-:W-:Y:S02]  /*3ff0*/  PRMT R165, RZ, 0x7610, R165 ;  /* 0x00007610ffa57816 */ /* 0x000fe400000000a5 */
[----:B------:R-:W-:Y:S02]  /*4000*/  PRMT R168, RZ, 0x7610, R168 ;  /* 0x00007610ffa87816 */ /* 0x000fe400000000a8 */
[----:B------:R-:W4:Y:S01]  /*4010*/  @!P5 LDG.E.U8 R166, desc[UR26][R64.64] ;  /* 0x0000001a40a6d981 */ /* 0x000f22000c1e1100 */
[----:B0-----:R-:W-:-:S02]  /*4020*/  @!P3 IMAD.MOV.U32 R126, RZ, RZ, R20 ;  /* 0x000000ffff7eb224 */ /* 0x001fc400078e0014 */
[----:B------:R-:W-:Y:S01]  /*4030*/  @!P3 IMAD.MOV.U32 R127, RZ, RZ, R23 ;  /* 0x000000ffff7fb224 */ /* 0x000fe200078e0017 */
[----:B------:R-:W4:Y:S01]  /*4040*/  @!P4 LDG.E.U8 R165, desc[UR26][R80.64] ;  /* 0x0000001a50a5c981 */ /* 0x000f22000c1e1100 */
[-C--:B------:R-:W-:Y:S02]  /*4050*/  ISETP.GE.AND P5, PT, R92, R142.reuse, PT ;  /* 0x0000008e5c00720c */ /* 0x080fe40003fa6270 */
[-C--:B------:R-:W-:Y:S01]  /*4060*/  ISETP.GE.AND P4, PT, R134, R142.reuse, PT ;  /* 0x0000008e8600720c */ /* 0x080fe20003f86270 */
[----:B------:R0:W4:Y:S01]  /*4070*/  @!P3 LDG.E.U8 R168, desc[UR26][R126.64] ;  /* 0x0000001a7ea8b981 */ /* 0x000122000c1e1100 */
[----:B------:R-:W-:Y:S02]  /*4080*/  PRMT R167, RZ, 0x7610, R167 ;  /* 0x00007610ffa77816 */ /* 0x000fe400000000a7 */
[----:B------:R-:W-:Y:S02]  /*4090*/  ISETP.GE.AND P3, PT, R19, R142, PT ;  /* 0x0000008e1300720c */ /* 0x000fe40003f66270 */
[----:B------:R-:W-:Y:S01]  /*40a0*/  PRMT R170, RZ, 0x7610, R170 ;  /* 0x00007610ffaa7816 */ /* 0x000fe200000000aa */
[----:B0-----:R-:W-:Y:S01]  /*40b0*/  @!P6 IMAD.MOV.U32 R126, RZ, RZ, R46 ;  /* 0x000000ffff7ee224 */ /* 0x001fe200078e002e */
[----:B------:R-:W-:Y:S01]  /*40c0*/  PRMT R169, RZ, 0x7610, R169 ;  /* 0x00007610ffa97816 */ /* 0x000fe200000000a9 */
[----:B------:R-:W-:-:S03]  /*40d0*/  @!P6 IMAD.MOV.U32 R127, RZ, RZ, R49 ;  /* 0x000000ffff7fe224 */ /* 0x000fc600078e0031 */
[----:B------:R-:W4:Y:S04]  /*40e0*/  @!P5 LDG.E.U8 R170, desc[UR26][R66.64] ;  /* 0x0000001a42aad981 */ /* 0x000f28000c1e1100 */
[----:B------:R0:W4:Y:S01]  /*40f0*/  @!P6 LDG.E.U8 R167, desc[UR26][R126.64] ;  /* 0x0000001a7ea7e981 */ /* 0x000122000c1e1100 */
[-C--:B------:R-:W-:Y:S02]  /*4100*/  ISETP.GE.AND P6, PT, R45, R142.reuse, PT ;  /* 0x0000008e2d00720c */ /* 0x080fe40003fc6270 */
[-C--:B------:R-:W-:Y:S01]  /*4110*/  ISETP.GE.AND P5, PT, R93, R142.reuse, PT ;  /* 0x0000008e5d00720c */ /* 0x080fe20003fa6270 */
[----:B------:R-:W4:Y:S01]  /*4120*/  @!P4 LDG.E.U8 R169, desc[UR26][R82.64] ;  /* 0x0000001a52a9c981 */ /* 0x000f22000c1e1100 */
[----:B------:R-:W-:Y:S02]  /*4130*/  ISETP.GE.AND P4, PT, R135, R142, PT ;  /* 0x0000008e8700720c */ /* 0x000fe40003f86270 */
[----:B------:R-:W-:Y:S01]  /*4140*/  PRMT R172, RZ, 0x7610, R172 ;  /* 0x00007610ffac7816 */ /* 0x000fe200000000ac */
[----:B0-----:R-:W-:-:S02]  /*4150*/  @!P3 IMAD.MOV.U32 R126, RZ, RZ, R22 ;  /* 0x000000ffff7eb224 */ /* 0x001fc400078e0016 */
[----:B------:R-:W-:Y:S01]  /*4160*/  @!P3 IMAD.MOV.U32 R127, RZ, RZ, R25 ;  /* 0x000000ffff7fb224 */ /* 0x000fe200078e0019 */
[----:B------:R-:W-:Y:S02]  /*4170*/  PRMT R171, RZ, 0x7610, R171 ;  /* 0x00007610ffab7816 */ /* 0x000fe400000000ab */
[----:B------:R-:W-:Y:S02]  /*4180*/  PRMT R174, RZ, 0x7610, R174 ;  /* 0x00007610ffae7816 */ /* 0x000fe400000000ae */
[----:B------:R0:W4:Y:S01]  /*4190*/  @!P3 LDG.E.U8 R172, desc[UR26][R126.64] ;  /* 0x0000001a7eacb981 */ /* 0x000122000c1e1100 */
[----:B------:R-:W-:Y:S02]  /*41a0*/  PRMT R173, RZ, 0x7610, R173 ;  /* 0x00007610ffad7816 */ /* 0x000fe400000000ad */
[----:B------:R-:W-:Y:S01]  /*41b0*/  ISETP.GE.AND P3, PT, R24, R142, PT ;  /* 0x0000008e1800720c */ /* 0x000fe20003f66270 */
[----:B------:R-:W4:Y:S01]  /*41c0*/  @!P5 LDG.E.U8 R174, desc[UR26][R68.64] ;  /* 0x0000001a44aed981 */ /* 0x000f22000c1e1100 */
[----:B0-----:R-:W-:-:S03]  /*41d0*/  @!P6 IMAD.MOV.U32 R126, RZ, RZ, R48 ;  /* 0x000000ffff7ee224 */ /* 0x001fc600078e0030 */
[----:B------:R-:W4:Y:S01]  /*41e0*/  @!P4 LDG.E.U8 R173, desc[UR26][R84.64] ;  /* 0x0000001a54adc981 */ /* 0x000f22000c1e1100 */
[----:B------:R-:W-:Y:S01]  /*41f0*/  @!P6 IMAD.MOV.U32 R127, RZ, RZ, R51 ;  /* 0x000000ffff7fe224 */ /* 0x000fe200078e0033 */
[-C--:B------:R-:W-:Y:S02]  /*4200*/  ISETP.GE.AND P5, PT, R50, R142.reuse, PT ;  /* 0x0000008e3200720c */ /* 0x080fe40003fa6270 */
[-C--:B------:R-:W-:Y:S02]  /*4210*/  ISETP.GE.AND P4, PT, R136, R142.reuse, PT ;  /* 0x0000008e8800720c */ /* 0x080fe40003f86270 */
[----:B------:R0:W4:Y:S01]  /*4220*/  @!P6 LDG.E.U8 R171, desc[UR26][R126.64] ;  /* 0x0000001a7eabe981 */ /* 0x000122000c1e1100 */
[----:B------:R-:W-:Y:S02]  /*4230*/  ISETP.GE.AND P6, PT, R94, R142, PT ;  /* 0x0000008e5e00720c */ /* 0x000fe40003fc6270 */
[----:B------:R-:W-:Y:S02]  /*4240*/  PRMT R176, RZ, 0x7610, R176 ;  /* 0x00007610ffb07816 */ /* 0x000fe400000000b0 */
[----:B------:R-:W-:-:S04]  /*4250*/  PRMT R175, RZ, 0x7610, R175 ;  /* 0x00007610ffaf7816 */ /* 0x000fc800000000af */
[----:B------:R-:W4:Y:S01]  /*4260*/  @!P3 LDG.E.U8 R176, desc[UR26][R28.64] ;  /* 0x0000001a1cb0b981 */ /* 0x000f22000c1e1100 */
[----:B0-----:R-:W-:Y:S02]  /*4270*/  PRMT R127, RZ, 0x7610, R127 ;  /* 0x00007610ff7f7816 */ /* 0x001fe4000000007f */
[----:B------:R-:W-:Y:S01]  /*4280*/  PRMT R126, RZ, 0x7610, R126 ;  /* 0x00007610ff7e7816 */ /* 0x000fe2000000007e */
[----:B------:R-:W4:Y:S04]  /*4290*/  @!P4 LDG.E.U8 R175, desc[UR26][R86.64] ;  /* 0x0000001a56afc981 */ /* 0x000f28000c1e1100 */
[----:B------:R-:W4:Y:S04]  /*42a0*/  @!P5 LDG.E.U8 R127, desc[UR26][R54.64] ;  /* 0x0000001a367fd981 */ /* 0x000f28000c1e1100 */
[----:B------:R-:W4:Y:S01]  /*42b0*/  @!P6 LDG.E.U8 R126, desc[UR26][R70.64] ;  /* 0x0000001a467ee981 */ /* 0x000f22000c1e1100 */
[----:B------:R-:W-:Y:S01]  /*42c0*/  BAR.SYNC.DEFER_BLOCKING 0x0 ;  /* 0x0000000000007b1d */ /* 0x000fe20000010000 */
[----:B------:R-:W-:-:S02]  /*42d0*/  ISETP.GE.AND P3, PT, R90, R142, PT ;  /* 0x0000008e5a00720c */ /* 0x000fc40003f66270 */
[----:B------:R-:W-:Y:S02]  /*42e0*/  PRMT R178, RZ, 0x7610, R178 ;  /* 0x00007610ffb27816 */ /* 0x000fe400000000b2 */
[----:B------:R-:W-:Y:S02]  /*42f0*/  PRMT R180, RZ, 0x7610, R180 ;  /* 0x00007610ffb47816 */ /* 0x000fe400000000b4 */
[----:B------:R-:W-:Y:S02]  /*4300*/  PRMT R182, RZ, 0x7610, R182 ;  /* 0x00007610ffb67816 */ /* 0x000fe400000000b6 */
[----:B------:R-:W-:Y:S02]  /*4310*/  PRMT R184, RZ, 0x7610, R184 ;  /* 0x00007610ffb87816 */ /* 0x000fe400000000b8 */
[----:B------:R-:W-:Y:S02]  /*4320*/  PRMT R186, RZ, 0x7610, R186 ;  /* 0x00007610ffba7816 */ /* 0x000fe400000000ba */
[----:B------:R-:W-:-:S02]  /*4330*/  PRMT R188, RZ, 0x7610, R188 ;  /* 0x00007610ffbc7816 */ /* 0x000fc400000000bc */
[----:B------:R-:W-:Y:S02]  /*4340*/  PRMT R190, RZ, 0x7610, R190 ;  /* 0x00007610ffbe7816 */ /* 0x000fe400000000be */
[----:B------:R-:W-:Y:S02]  /*4350*/  PRMT R192, RZ, 0x7610, R192 ;  /* 0x00007610ffc07816 */ /* 0x000fe400000000c0 */
[----:B------:R-:W-:Y:S02]  /*4360*/  PRMT R177, RZ, 0x7610, R177 ;  /* 0x00007610ffb17816 */ /* 0x000fe400000000b1 */
[----:B------:R-:W-:Y:S02]  /*4370*/  PRMT R179, RZ, 0x7610, R179 ;  /* 0x00007610ffb37816 */ /* 0x000fe400000000b3 */
[----:B------:R-:W-:Y:S01]  /*4380*/  PRMT R181, RZ, 0x7610, R181 ;  /* 0x00007610ffb57816 */ /* 0x000fe200000000b5 */
[----:B------:R-:W4:Y:S01]  /*4390*/  @!P3 LDG.E.U8 R178, desc[UR26][R96.64] ;  /* 0x0000001a60b2b981 */ /* 0x000f22000c1e1100 */
[----:B------:R-:W-:-:S02]  /*43a0*/  PRMT R183, RZ, 0x7610, R183 ;  /* 0x00007610ffb77816 */ /* 0x000fc400000000b7 */
[----:B------:R-:W-:Y:S01]  /*43b0*/  PRMT R185, RZ, 0x7610, R185 ;  /* 0x00007610ffb97816 */ /* 0x000fe200000000b9 */
[----:B------:R-:W4:Y:S01]  /*43c0*/  @!P3 LDG.E.U8 R180, desc[UR26][R100.64] ;  /* 0x0000001a64b4b981 */ /* 0x000f22000c1e1100 */
[----:B------:R-:W-:Y:S02]  /*43d0*/  PRMT R187, RZ, 0x7610, R187 ;  /* 0x00007610ffbb7816 */ /* 0x000fe400000000bb */
[----:B------:R-:W-:Y:S01]  /*43e0*/  PRMT R189, RZ, 0x7610, R189 ;  /* 0x00007610ffbd7816 */ /* 0x000fe200000000bd */
[----:B------:R-:W4:Y:S01]  /*43f0*/  @!P3 LDG.E.U8 R182, desc[UR26][R104.64] ;  /* 0x0000001a68b6b981 */ /* 0x000f22000c1e1100 */
[----:B------:R-:W-:-:S03]  /*4400*/  PRMT R191, RZ, 0x7610, R191 ;  /* 0x00007610ffbf7816 */ /* 0x000fc600000000bf */
[----:B------:R-:W4:Y:S04]  /*4410*/  @!P3 LDG.E.U8 R184, desc[UR26][R108.64] ;  /* 0x0000001a6cb8b981 */ /* 0x000f28000c1e1100 */
        /* <DEDUP_REMOVED lines=12> */
[----:B--2---:R0:W-:Y:S01]  /*44e0*/  STS.U8 [R137+UR13+0x2000], R148 ;  /* 0x0020009489007988 */ /* 0x0041e2000800000d */
[----:B------:R-:W-:-:S03]  /*44f0*/  ULEA UR15, UR28, UR13, 0x3 ;  /* 0x0000000d1c0f7291 */ /* 0x000fc6000f8e18ff */
[----:B-----5:R0:W-:Y:S04]  /*4500*/  STS.U8 [R137+UR13+0x2400], R152 ;  /* 0x0024009889007988 */ /* 0x0201e8000800000d */
[----:B---3--:R0:W-:Y:S04]  /*4510*/  STS.U8 [R137+UR13+0x2800], R156 ;  /* 0x0028009c89007988 */ /* 0x0081e8000800000d */
[----:B----4-:R0:W-:Y:S04]  /*4520*/  STS.U8 [R137+UR13+0x2c00], R160 ;  /* 0x002c00a089007988 */ /* 0x0101e8000800000d */
[----:B------:R0:W-:Y:S01]  /*4530*/  STS.U8 [R137+UR13+0x3000], R164 ;  /* 0x003000a489007988 */ /* 0x0001e2000800000d */
[----:B------:R-:W-:Y:S01]  /*4540*/  UIADD3 UR15, UPT, UPT, UR15, 0x6000, URZ ;  /* 0x000060000f0f7890 */ /* 0x000fe2000fffe0ff */
[----:B------:R-:W-:-:S02]  /*4550*/  UMOV UR4, UR5 ;  /* 0x0000000500047c82 */ /* 0x000fc40008000000 */
        /* <DEDUP_REMOVED lines=43> */
[----:B------:R1:W-:Y:S06]  /*4810*/  MEMBAR.ALL.CTA ;  /* 0x0000000000007992 */ /* 0x0003ec0000008000 */
[----:B-1----:R-:W1:Y:S02]  /*4820*/  FENCE.VIEW.ASYNC.S ;  /* 0x00000000000073c6 */ /* 0x002e640000000000 */
[----:B-1----:R-:W-:Y:S06]  /*4830*/  BAR.SYNC.DEFER_BLOCKING 0x0 ;  /* 0x0000000000007b1d */ /* 0x002fec0000010000 */
[----:B------:R-:W-:Y:S05]  /*4840*/  @P0 BRA `(.L_x_9) ;  /* 0x00000000003c0947 */ /* 0x000fea0003800000 */
[----:B------:R-:W-:Y:S01]  /*4850*/  UMOV UR20, UR6 ;  /* 0x0000000600147c82 */ /* 0x000fe20008000000 */
[----:B------:R-:W-:Y:S01]  /*4860*/  UMOV UR21, 0x40004040 ;  /* 0x4000404000157882 */ /* 0x000fe20000000000 */
[----:B------:R-:W-:Y:S01]  /*4870*/  UMOV UR22, UR8 ;  /* 0x0000000800167c82 */ /* 0x000fe20008000000 */
[----:B------:R-:W-:Y:S01]  /*4880*/  UMOV UR23, 0x80004020 ;  /* 0x8000402000177882 */ /* 0x000fe20000000000 */
[----:B------:R-:W-:Y:S01]  /*4890*/  UMOV UR24, 0x0 ;  /* 0x0000000000187882 */ /* 0x000fe20000000000 */
[----:B------:R-:W-:Y:S01]  /*48a0*/  UMOV UR25, 0x8108010 ;  /* 0x0810801000197882 */ /* 0x000fe20000000000 */
[----:B------:R-:W-:Y:S01]  /*48b0*/  UMOV UR10, UR15 ;  /* 0x0000000f000a7c82 */ /* 0x000fe20008000000 */
[----:B------:R-:W-:Y:S01]  /*48c0*/  UMOV UR11, URZ ;  /* 0x000000ff000b7c82 */ /* 0x000fe20008000000 */
[----:B------:R-:W-:Y:S01]  /*48d0*/  UMOV UR30, 0x0 ;  /* 0x00000000001e7882 */ /* 0x000fe20000000000 */
[----:B------:R-:W-:Y:S01]  /*48e0*/  UMOV UR31, 0x8108010 ;  /* 0x08108010001f7882 */ /* 0x000fe20000000000 */
[----:B------:R1:W-:Y:S01]  /*48f0*/  UTCQMMA gdesc[UR20], gdesc[UR22], tmem[UR12], tmem[UR24], idesc[UR25], UPT ;  /* 0x00ff1816140075ea */ /* 0x0003e2000b80030c */
[----:B------:R-:W-:Y:S01]  /*4900*/  UMOV UR5, UR10 ;  /* 0x0000000a00057c82 */ /* 0x000fe20008000000 */
[----:B------:R1:W-:Y:S01]  /*4910*/  UTCQMMA gdesc[UR16], gdesc[UR18], tmem[UR12], tmem[UR30], idesc[UR31], UPT ;  /* 0x00ff1e12100075ea */ /* 0x0003e2000b80030c */
[----:B------:R1:W-:Y:S01]  /*4920*/  UTCBAR [UR5], URZ ;  /* 0x000000ff050073e9 */ /* 0x0003e200080000ff */
[----:B------:R-:W-:-:S02]  /*4930*/  NOP ;  /* 0x0000000000007918 */ /* 0x000fc40000000000 */
.L_x_9:
[----:B------:R-:W-:Y:S01]  /*4940*/  VIADD R145, R145, 0xffffffff ;  /* 0xffffffff91917836 */ /* 0x000fe20000000000 */
[----:B------:R-:W-:Y:S01]  /*4950*/  UIADD3 UR28, UPT, UPT, UR28, 0x1, URZ ;  /* 0x000000011c1c7890 */ /* 0x000fe2000fffe0ff */
[----:B0-----:R-:W-:Y:S02]  /*4960*/  IMAD.U32 R126, RZ, RZ, UR4 ;  /* 0x00000004ff7e7e24 */ /* 0x001fe4000f8e00ff */
[----:B------:R-:W-:Y:S01]  /*4970*/  VIADD R142, R142, 0xffffffc0 ;  /* 0xffffffc08e8e7836 */ /* 0x000fe20000000000 */
[----:B------:R-:W-:Y:S01]  /*4980*/  ISETP.NE.U32.AND P3, PT, R145, RZ, PT ;  /* 0x000000ff9100720c */ /* 0x000fe20003f65070 */
[----:B------:R-:W-:-:S04]  /*4990*/  UISETP.GT.AND UP0, UPT, UR28, 0x1, UPT ;  /* 0x000000011c00788c */ /* 0x000fc8000bf04270 */
[----:B-1----:R-:W-:Y:S02]  /*49a0*/  USEL UR5, URZ, 0x1, !UP0 ;  /* 0x00000001ff057887 */ /* 0x002fe4000c000000 */
[----:B------:R-:W-:Y:S02]  /*49b0*/  USEL UR28, UR28, URZ, !UP0 ;  /* 0x000000ff1c1c7287 */ /* 0x000fe4000c000000 */
[----:B------:R-:W-:-:S04]  /*49c0*/  ULOP3.LUT UR5, UR4, UR5, URZ, 0x3c, !UPT ;  /* 0x0000000504057292 */ /* 0x000fc8000f8e3cff */
[----:B------:R-:W-:Y:S08]  /*49d0*/  @P3 BRA `(.L_x_10) ;  /* 0xffffffe800dc3947 */ /* 0x000ff0000383ffff */
.L_x_7:
[----:B------:R-:W-:-:S13]  /*49e0*/  ISETP.GE.AND P0, PT, R4, 0x40, PT ;  /* 0x000000400400780c */ /* 0x000fda0003f06270 */
[----:B------:R-:W-:Y:S05]  /*49f0*/  @!P0 BRA `(.L_x_11) ;  /* 0x0000000000108947 */ /* 0x000fea0003800000 */
[----:B------:R-:W-:-:S06]  /*4a00*/  USHF.L.U32 UR4, UR4, 0x1f, URZ ;  /* 0x0000001f04047899 */ /* 0x000fcc00080006ff */
[----:B------:R-:W-:-:S04]  /*4a10*/  IMAD.U32 R4, RZ, RZ, UR4 ;  /* 0x00000004ff047e24 */ /* 0x000fc8000f8e00ff */
[----:B------:R-:W0:Y:S02]  /*4a20*/  SYNCS.PHASECHK.TRANS64.TRYWAIT P0, [UR15], R4 ;  /* 0x00000004ff0075a7 */ /* 0x000e24000800110f */
[----:B0-----:R-:W-:Y:S05]  /*4a30*/  @!P0 BRA `(.L_x_12) ;  /* 0x0000001400f88947 */ /* 0x001fea0003800000 */
.L_x_11:
[----:B------:R-:W-:Y:S01]  /*4a40*/  BAR.SYNC.DEFER_BLOCKING 0x0 ;  /* 0x0000000000007b1d */ /* 0x000fe20000010000 */
[----:B------:R-:W-:-:S04]  /*4a50*/  LOP3.LUT R37, R0, 0x80, RZ, 0xc0, !PT ;  /* 0x0000008000257812 */ /* 0x000fc800078ec0ff */
[----:B------:R-:W-:Y:S01]  /*4a60*/  LEA R37, R37, UR13, 0x5 ;  /* 0x0000000d25257c11 */ /* 0x000fe2000f8e28ff */
[----:B------:R-:W0:Y:S04]  /*4a70*/  LDCU UR4, c[0x0][0x3b4] ;  /* 0x00007680ff0477ac */ /* 0x000e280008000800 */
[----:B------:R-:W-:Y:S01]  /*4a80*/  IMAD R37, R2, 0x10, R37 ;  /* 0x0000001002257824 */ /* 0x000fe200078e0225 */
[----:B------:R-:W1:Y:S01]  /*4a90*/  LDCU.128 UR8, c[0x0][0x390] ;  /* 0x00007200ff0877ac */ /* 0x000e620008000c00 */
[----:B------:R-:W2:Y:S01]  /*4aa0*/  LDCU UR5, c[0x0][0x3b8] ;  /* 0x00007700ff0577ac */ /* 0x000ea20008000800 */
[----:B------:R-:W3:Y:S02]  /*4ab0*/  @!P2 SYNCS.CCTL.IV [UR13+0x6000] ;  /* 0x00600000ff00a9b1 */ /* 0x000ee4000800000d */
[----:B---3--:R-:W-:Y:S01]  /*4ac0*/  BAR.SYNC.DEFER_BLOCKING 0x0 ;  /* 0x0000000000007b1d */ /* 0x008fe20000010000 */
[----:B-1----:R-:W-:-:S05]  /*4ad0*/  ISETP.GE.AND P0, PT, R36, UR10, PT ;  /* 0x0000000a24007c0c */ /* 0x002fca000bf06270 */
[----:B------:R-:W1:Y:S01]  /*4ae0*/  LDTM.x32 R4, tmem[UR14] ;  /* 0x0000000e000479ee */ /* 0x000e6200082c0000 */
[----:B------:R-:W3:Y:S01]  /*4af0*/  @!P2 SYNCS.CCTL.IV [UR13+0x6008] ;  /* 0x00600800ff00a9b1 */ /* 0x000ee2000800000d */
[----:B------:R-:W-:Y:S01]  /*4b00*/  NOP ;  /* 0x0000000000007918 */ /* 0x000fe20000000000 */
[----:B-1----:R-:W-:Y:S02]  /*4b10*/  F2FP.SATFINITE.E4M3.F32.PACK_AB_MERGE_C R4, R5, R4, RZ ;  /* 0x000000040504723e */ /* 0x002fe400048070ff */
[----:B------:R-:W-:Y:S02]  /*4b20*/  F2FP.SATFINITE.E4M3.F32.PACK_AB_MERGE_C R6, R7, R6, RZ ;  /* 0x000000060706723e */ /* 0x000fe400048070ff */
[----:B------:R-:W-:Y:S02]  /*4b30*/  F2FP.SATFINITE.E4M3.F32.PACK_AB_MERGE_C R8, R9, R8, RZ ;  /* 0x000000080908723e */ /* 0x000fe400048070ff */
[----:B------:R-:W-:Y:S02]  /*4b40*/  F2FP.SATFINITE.E4M3.F32.PACK_AB_MERGE_C R12, R13, R12, RZ ;  /* 0x0000000c0d0c723e */ /* 0x000fe400048070ff */
[----:B------:R-:W-:-:S02]  /*4b50*/  F2FP.SATFINITE.E4M3.F32.PACK_AB_MERGE_C R14, R15, R14, RZ ;  /* 0x0000000e0f0e723e */ /* 0x000fc400048070ff */
[----:B------:R-:W-:Y:S02]  /*4b60*/  F2FP.SATFINITE.E4M3.F32.PACK_AB_MERGE_C R16, R17, R16, RZ ;  /* 0x000000101110723e */ /* 0x000fe400048070ff */
[----:B------:R-:W-:Y:S02]  /*4b70*/  F2FP.SATFINITE.E4M3.F32.PACK_AB_MERGE_C R20, R21, R20, RZ ;  /* 0x000000141514723e */ /* 0x000fe400048070ff */
[----:B------:R-:W-:Y:S02]  /*4b80*/  F2FP.SATFINITE.E4M3.F32.PACK_AB_MERGE_C R22, R23, R22, RZ ;  /* 0x000000161716723e */ /* 0x000fe400048070ff */
[----:B------:R-:W-:Y:S02]  /*4b90*/  F2FP.SATFINITE.E4M3.F32.PACK_AB_MERGE_C R24, R25, R24, RZ ;  /* 0x000000181918723e */ /* 0x000fe400048070ff */
[----:B------:R-:W-:Y:S02]  /*4ba0*/  F2FP.SATFINITE.E4M3.F32.PACK_AB_MERGE_C R28, R29, R28, RZ ;  /* 0x0000001c1d1c723e */ /* 0x000fe400048070ff */
[----:B------:R-:W-:-:S02]  /*4bb0*/  F2FP.SATFINITE.E4M3.F32.PACK_AB_MERGE_C R30, R31, R30, RZ ;  /* 0x0000001e1f1e723e */ /* 0x000fc400048070ff */
[----:B------:R-:W-:Y:S02]  /*4bc0*/  F2FP.SATFINITE.E4M3.F32.PACK_AB_MERGE_C R32, R33, R32, RZ ;  /* 0x000000202120723e */ /* 0x000fe400048070ff */
[----:B------:R-:W-:Y:S02]  /*4bd0*/  F2FP.SATFINITE.E4M3.F32.PACK_AB_MERGE_C R18, R19, R18, RZ ;  /* 0x000000121312723e */ /* 0x000fe400048070ff */
[----:B------:R-:W-:Y:S02]  /*4be0*/  F2FP.SATFINITE.E4M3.F32.PACK_AB_MERGE_C R26, R27, R26, RZ ;  /* 0x0000001a1b1a723e */ /* 0x000fe400048070ff */
[----:B------:R-:W-:Y:S02]  /*4bf0*/  LOP3.LUT R17, R4, 0xffff, RZ, 0xc0, !PT ;  /* 0x0000ffff04117812 */ /* 0x000fe400078ec0ff */
[----:B------:R-:W-:Y:S02]  /*4c00*/  LOP3.LUT R40, R6, 0xffff, RZ, 0xc0, !PT ;  /* 0x0000ffff06287812 */ /* 0x000fe400078ec0ff */
[----:B------:R-:W-:-:S02]  /*4c10*/  LOP3.LUT R19, R8, 0xffff, RZ, 0xc0, !PT ;  /* 0x0000ffff08137812 */ /* 0x000fc400078ec0ff */
[----:B------:R-:W-:Y:S02]  /*4c20*/  LOP3.LUT R12, R12, 0xffff, RZ, 0xc0, !PT ;  /* 0x0000ffff0c0c7812 */ /* 0x000fe400078ec0ff */
[----:B------:R-:W-:Y:S02]  /*4c30*/  LOP3.LUT R21, R14, 0xffff, RZ, 0xc0, !PT ;  /* 0x0000ffff0e157812 */ /* 0x000fe400078ec0ff */
[----:B------:R-:W-:Y:S02]  /*4c40*/  LOP3.LUT R23, R16, 0xffff, RZ, 0xc0, !PT ;  /* 0x0000ffff10177812 */ /* 0x000fe400078ec0ff */
[----:B------:R-:W-:Y:S02]  /*4c50*/  LOP3.LUT R20, R20, 0xffff, RZ, 0xc0, !PT ;  /* 0x0000ffff14147812 */ /* 0x000fe400078ec0ff */
[----:B------:R-:W-:Y:S02]  /*4c60*/  LOP3.LUT R25, R22, 0xffff, RZ, 0xc0, !PT ;  /* 0x0000ffff16197812 */ /* 0x000fe400078ec0ff */
[----:B------:R-:W-:-:S02]  /*4c70*/  LOP3.LUT R27, R24, 0xffff, RZ, 0xc0, !PT ;  /* 0x0000ffff181b7812 */ /* 0x000fc400078ec0ff */
[----:B------:R-:W-:Y:S02]  /*4c80*/  LOP3.LUT R28, R28, 0xffff, RZ, 0xc0, !PT ;  /* 0x0000ffff1c1c7812 */ /* 0x000fe400078ec0ff */
[----:B------:R-:W-:Y:S02]  /*4c90*/  LOP3.LUT R29, R30, 0xffff, RZ, 0xc0, !PT ;  /* 0x0000ffff1e1d7812 */ /* 0x000fe400078ec0ff */
[----:B------:R-:W-:Y:S02]  /*4ca0*/  LOP3.LUT R31, R32, 0xffff, RZ, 0xc0, !PT ;  /* 0x0000ffff201f7812 */ /* 0x000fe400078ec0ff */
[--C-:B------:R-:W-:Y:S02]  /*4cb0*/  PRMT R2, R19, 0x3340, R0.reuse ;  /* 0x0000334013027816 */ /* 0x100fe40000000000 */
[----:B------:R-:W-:Y:S02]  /*4cc0*/  PRMT R4, R23, 0x3340, R0 ;  /* 0x0000334017047816 */ /* 0x000fe40000000000 */
[----:B------:R-:W-:-:S02]  /*4cd0*/  PRMT R5, R17, 0x3340, R40 ;  /* 0x0000334011057816 */ /* 0x000fc40000000028 */
[----:B------:R-:W-:Y:S02]  /*4ce0*/  PRMT R7, R12, 0x3340, R21 ;  /* 0x000033400c077816 */ /* 0x000fe40000000015 */
[--C-:B------:R-:W-:Y:S02]  /*4cf0*/  PRMT R6, R27, 0x3340, R0.reuse ;  /* 0x000033401b067816 */ /* 0x100fe40000000000 */
[----:B------:R-:W-:Y:S02]  /*4d00*/  PRMT R8, R31, 0x3340, R0 ;  /* 0x000033401f087816 */ /* 0x000fe40000000000 */
[----:B------:R-:W-:Y:S02]  /*4d10*/  PRMT R13, R20, 0x3340, R25 ;  /* 0x00003340140d7816 */ /* 0x000fe40000000019 */
[----:B------:R-:W-:Y:S02]  /*4d20*/  PRMT R15, R28, 0x3340, R29 ;  /* 0x000033401c0f7816 */ /* 0x000fe4000000001d */
[----:B------:R-:W-:-:S02]  /*4d30*/  F2FP.SATFINITE.E4M3.F32.PACK_AB_MERGE_C R10, R11, R10, RZ ;  /* 0x0000000a0b0a723e */ /* 0x000fc400048070ff */
[----:B------:R-:W-:Y:S02]  /*4d40*/  PRMT R9, R5, 0x5410, R2 ;  /* 0x0000541005097816 */ /* 0x000fe40000000002 */
[----:B------:R-:W-:Y:S02]  /*4d50*/  PRMT R11, R7, 0x5410, R4 ;  /* 0x00005410070b7816 */ /* 0x000fe40000000004 */
[----:B------:R-:W-:Y:S02]  /*4d60*/  PRMT R13, R13, 0x5410, R6 ;  /* 0x000054100d0d7816 */ /* 0x000fe40000000006 */
[----:B------:R-:W-:Y:S02]  /*4d70*/  PRMT R15, R15, 0x5410, R8 ;  /* 0x000054100f0f7816 */ /* 0x000fe40000000008 */
[----:B------:R-:W-:Y:S02]  /*4d80*/  SHF.R.U32.HI R2, RZ, 0x8, R17 ;  /* 0x00000008ff027819 */ /* 0x000fe40000011611 */
[----:B------:R-:W-:-:S02]  /*4d90*/  SHF.R.U32.HI R4, RZ, 0x8, R40 ;  /* 0x00000008ff047819 */ /* 0x000fc40000011628 */
[----:B------:R-:W-:Y:S02]  /*4da0*/  SHF.R.U32.HI R5, RZ, 0x8, R19 ;  /* 0x00000008ff057819 */ /* 0x000fe40000011613 */
[----:B------:R-:W-:Y:S02]  /*4db0*/  SHF.R.U32.HI R6, RZ, 0x8, R12 ;  /* 0x00000008ff067819 */ /* 0x000fe4000001160c */
[----:B------:R-:W-:Y:S02]  /*4dc0*/  SHF.R.U32.HI R7, RZ, 0x8, R21 ;  /* 0x00000008ff077819 */ /* 0x000fe40000011615 */
[----:B------:R-:W-:Y:S02]  /*4dd0*/  SHF.R.U32.HI R8, RZ, 0x8, R23 ;  /* 0x00000008ff087819 */ /* 0x000fe40000011617 */
[----:B------:R-:W-:Y:S02]  /*4de0*/  LOP3.LUT R17, R2, 0xffff, RZ, 0xc0, !PT ;  /* 0x0000ffff02117812 */ /* 0x000fe400078ec0ff */
[----:B------:R-:W-:-:S02]  /*4df0*/  LOP3.LUT R4, R4, 0xffff, RZ, 0xc0, !PT ;  /* 0x0000ffff04047812 */ /* 0x000fc400078ec0ff */
[----:B------:R-:W-:Y:S02]  /*4e00*/  LOP3.LUT R5, R5, 0xffff, RZ, 0xc0, !PT ;  /* 0x0000ffff05057812 */ /* 0x000fe400078ec0ff */
[----:B------:R-:W-:Y:S02]  /*4e10*/  LOP3.LUT R6, R6, 0xffff, RZ, 0xc0, !PT ;  /* 0x0000ffff06067812 */ /* 0x000fe400078ec0ff */
[----:B------:R-:W-:Y:S02]  /*4e20*/  LOP3.LUT R7, R7, 0xffff, RZ, 0xc0, !PT ;  /* 0x0000ffff07077812 */ /* 0x000fe400078ec0ff */
[----:B------:R-:W-:Y:S02]  /*4e30*/  LOP3.LUT R8, R8, 0xffff, RZ, 0xc0, !PT ;  /* 0x0000ffff08087812 */ /* 0x000fe400078ec0ff */
[----:B------:R-:W-:Y:S02]  /*4e40*/  PRMT R17, R17, 0x3340, R4 ;  /* 0x0000334011117816 */ /* 0x000fe40000000004 */
[----:B------:R-:W-:-:S02]  /*4e50*/  PRMT R12, R5, 0x3340, R0 ;  /* 0x00003340050c7816 */ /* 0x000fc40000000000 */
[----:B------:R-:W-:Y:S02]  /*4e60*/  PRMT R19, R6, 0x3340, R7 ;  /* 0x0000334006137816 */ /* 0x000fe40000000007 */
[----:B------:R-:W-:Y:S02]  /*4e70*/  PRMT R14, R8, 0x3340, R1 ;  /* 0x00003340080e7816 */ /* 0x000fe40000000001 */
[----:B------:R-:W-:Y:S02]  /*4e80*/  SHF.R.U32.HI R2, RZ, 0x8, R20 ;  /* 0x00000008ff027819 */ /* 0x000fe40000011614 */
[----:B------:R-:W-:Y:S02]  /*4e90*/  SHF.R.U32.HI R4, RZ, 0x8, R25 ;  /* 0x00000008ff047819 */ /* 0x000fe40000011619 */
[----:B------:R-:W-:Y:S02]  /*4ea0*/  SHF.R.U32.HI R5, RZ, 0x8, R27 ;  /* 0x00000008ff057819 */ /* 0x000fe4000001161b */
[----:B------:R-:W-:-:S02]  /*4eb0*/  SHF.R.U32.HI R6, RZ, 0x8, R28 ;  /* 0x00000008ff067819 */ /* 0x000fc4000001161c */
[----:B------:R-:W-:Y:S02]  /*4ec0*/  SHF.R.U32.HI R7, RZ, 0x8, R29 ;  /* 0x00000008ff077819 */ /* 0x000fe4000001161d */
[----:B------:R-:W-:Y:S02]  /*4ed0*/  SHF.R.U32.HI R8, RZ, 0x8, R31 ;  /* 0x00000008ff087819 */ /* 0x000fe4000001161f */
[----:B------:R-:W-:Y:S02]  /*4ee0*/  LOP3.LUT R21, R2, 0xffff, RZ, 0xc0, !PT ;  /* 0x0000ffff02157812 */ /* 0x000fe400078ec0ff */
[----:B------:R-:W-:Y:S02]  /*4ef0*/  LOP3.LUT R4, R4, 0xffff, RZ, 0xc0, !PT ;  /* 0x0000ffff04047812 */ /* 0x000fe400078ec0ff */
[----:B------:R-:W-:Y:S02]  /*4f00*/  LOP3.LUT R5, R5, 0xffff, RZ, 0xc0, !PT ;  /* 0x0000ffff05057812 */ /* 0x000fe400078ec0ff */
[----:B------:R-:W-:-:S02]  /*4f10*/  LOP3.LUT R8, R8, 0xffff, RZ, 0xc0, !PT ;  /* 0x0000ffff08087812 */ /* 0x000fc400078ec0ff */
[----:B------:R-:W-:Y:S02]  /*4f20*/  LOP3.LUT R7, R7, 0xffff, RZ, 0xc0, !PT ;  /* 0x0000ffff07077812 */ /* 0x000fe400078ec0ff */
[----:B------:R-:W-:Y:S02]  /*4f30*/  LOP3.LUT R6, R6, 0xffff, RZ, 0xc0, !PT ;  /* 0x0000ffff06067812 */ /* 0x000fe400078ec0ff */
[----:B------:R-:W-:Y:S02]  /*4f40*/  PRMT R4, R21, 0x3340, R4 ;  /* 0x0000334015047816 */ /* 0x000fe40000000004 */
[----:B------:R-:W-:Y:S01]  /*4f50*/  PRMT R5, R5, 0x3340, R0 ;  /* 0x0000334005057816 */ /* 0x000fe20000000000 */
[----:B------:R-:W-:Y:S01]  /*4f60*/  IMAD.SHL.U32 R0, R0, 0x10, RZ ;  /* 0x0000001000007824 */ /* 0x000fe200078e00ff */
[----:B------:R-:W-:Y:S02]  /*4f70*/  F2FP.SATFINITE.E4M3.F32.PACK_AB_MERGE_C R34, R35, R34, RZ ;  /* 0x000000222322723e */ /* 0x000fe400048070ff */
[----:B------:R-:W-:-:S02]  /*4f80*/  PRMT R8, R8, 0x3340, R1 ;  /* 0x0000334008087816 */ /* 0x000fc40000000001 */
[----:B------:R-:W-:Y:S02]  /*4f90*/  PRMT R21, R6, 0x3340, R7 ;  /* 0x0000334006157816 */ /* 0x000fe40000000007 */
[----:B------:R-:W-:Y:S02]  /*4fa0*/  LOP3.LUT R26, R26, 0xffff, RZ, 0xc0, !PT ;  /* 0x0000ffff1a1a7812 */ /* 0x000fe400078ec0ff */
[----:B------:R-:W-:Y:S02]  /*4fb0*/  PRMT R7, R4, 0x5410, R5 ;  /* 0x0000541004077816 */ /* 0x000fe40000000005 */
[----:B------:R-:W-:Y:S02]  /*4fc0*/  PRMT R17, R17, 0x5410, R12 ;  /* 0x0000541011117816 */ /* 0x000fe4000000000c */
[----:B------:R-:W-:Y:S02]  /*4fd0*/  PRMT R19, R19, 0x5410, R14 ;  /* 0x0000541013137816 */ /* 0x000fe4000000000e */
[----:B------:R-:W-:-:S02]  /*4fe0*/  LOP3.LUT R10, R10, 0xffff, RZ, 0xc0, !PT ;  /* 0x0000ffff0a0a7812 */ /* 0x000fc400078ec0ff */
[----:B------:R-:W-:Y:S02]  /*4ff0*/  PRMT R21, R21, 0x5410, R8 ;  /* 0x0000541015157816 */ /* 0x000fe40000000008 */
        /* <DEDUP_REMOVED lines=8> */
[--C-:B------:R-:W-:Y:S02]  /*5080*/  PRMT R7, R15, 0x4210, R34.reuse ;  /* 0x000042100f077816 */ /* 0x100fe40000000022 */
[----:B------:R-:W-:Y:S02]  /*5090*/  PRMT R27, R21, 0x5210, R34 ;  /* 0x00005210151b7816 */ /* 0x000fe40000000022 */
[----:B------:R-:W-:Y:S01]  /*50a0*/  LOP3.LUT R16, R0, 0xff0, RZ, 0xc0, !PT ;  /* 0x00000ff000107812 */ /* 0x000fe200078ec0ff */
[----:B---3--:R1:W-:Y:S01]  /*50b0*/  STS.128 [R37], R4 ;  /* 0x0000000425007388 */ /* 0x0083e20000000c00 */
[C---:B------:R-:W-:Y:S01]  /*50c0*/  LOP3.LUT R12, R3.reuse, R38, RZ, 0xfc, !PT ;  /* 0x00000026030c7212 */ /* 0x040fe200078efcff */
[----:B0-----:R-:W-:Y:S01]  /*50d0*/  IMAD R0, R36, UR4, RZ ;  /* 0x0000000424007c24 */ /* 0x001fe2000f8e02ff */
[--C-:B------:R-:W-:Y:S01]  /*50e0*/  LOP3.LUT R13, R3, 0x6, R38.reuse, 0xfe, !PT ;  /* 0x00000006030d7812 */ /* 0x100fe200078efe26 */
[----:B------:R0:W-:Y:S01]  /*50f0*/  STS.128 [R37+0x800], R24 ;  /* 0x0008001825007388 */ /* 0x0001e20000000c00 */
[C---:B------:R-:W-:Y:S01]  /*5100*/  ISETP.LT.AND P4, PT, R12.reuse, UR11, !P0 ;  /* 0x0000000b0c007c0c */ /* 0x040fe2000c781270 */
[----:B--2---:R-:W-:Y:S01]  /*5110*/  IMAD R2, R12, UR5, RZ ;  /* 0x000000050c027c24 */ /* 0x004fe2000f8e02ff */
[----:B------:R-:W-:Y:S01]  /*5120*/  BAR.SYNC.DEFER_BLOCKING 0x0 ;  /* 0x0000000000007b1d */ /* 0x000fe20000010000 */
[----:B------:R-:W-:Y:S01]  /*5130*/  IADD3 R29, P2, PT, R0, UR8, RZ ;  /* 0x00000008001d7c10 */ /* 0x000fe2000ff5e0ff */
[----:B------:R-:W-:Y:S01]  /*5140*/  IMAD R15, R13, UR5, RZ ;  /* 0x000000050d0f7c24 */ /* 0x000fe2000f8e02ff */
[----:B------:R-:W-:-:S02]  /*5150*/  LOP3.LUT R18, R3, 0xe, R38, 0xfe, !PT ;  /* 0x0000000e03127812 */ /* 0x000fc400078efe26 */
[C-C-:B------:R-:W-:Y:S02]  /*5160*/  LOP3.LUT R20, R3.reuse, 0x3a, R38.reuse, 0xfe, !PT ;  /* 0x0000003a03147812 */ /* 0x140fe400078efe26 */
[--C-:B-1----:R-:W-:Y:S02]  /*5170*/  LOP3.LUT R5, R3, 0x2, R38.reuse, 0xfe, !PT ;  /* 0x0000000203057812 */ /* 0x102fe400078efe26 */
[----:B------:R-:W-:Y:S02]  /*5180*/  IADD3 R4, P3, PT, R2, R29, RZ ;  /* 0x0000001d02047210 */ /* 0x000fe40007f7e0ff */
[----:B0-----:R-:W-:Y:S01]  /*5190*/  LEA.HI.X.SX32 R25, R0, UR9, 0x1, P2 ;  /* 0x0000000900197c11 */ /* 0x001fe200090f0eff */
[----:B------:R-:W-:Y:S01]  /*51a0*/  IMAD R0, R5, UR5, RZ ;  /* 0x0000000505007c24 */ /* 0x000fe2000f8e02ff */
[----:B------:R-:W-:Y:S02]  /*51b0*/  LOP3.LUT R6, R3, 0x4, R38, 0xfe, !PT ;  /* 0x0000000403067812 */ /* 0x000fe400078efe26 */
[----:B------:R-:W-:-:S02]  /*51c0*/  ISETP.LT.AND P2, PT, R5, UR11, !P0 ;  /* 0x0000000b05007c0c */ /* 0x000fc4000c741270 */
[----:B------:R-:W-:Y:S01]  /*51d0*/  LEA.HI.X.SX32 R5, R2, R25, 0x1, P3 ;  /* 0x0000001902057211 */ /* 0x000fe200018f0eff */
[C---:B------:R-:W-:Y:S01]  /*51e0*/  IMAD R2, R6.reuse, UR5, RZ ;  /* 0x0000000506027c24 */ /* 0x040fe2000f8e02ff */
[----:B------:R-:W-:Y:S02]  /*51f0*/  ISETP.LT.AND P3, PT, R6, UR11, !P0 ;  /* 0x0000000b06007c0c */ /* 0x000fe4000c761270 */
[-C--:B------:R-:W-:Y:S01]  /*5200*/  IADD3 R6, P6, PT, R0, R29.reuse, RZ ;  /* 0x0000001d00067210 */ /* 0x080fe20007fde0ff */
[----:B------:R-:W0:Y:S01]  /*5210*/  LDS.128 R8, [R16+UR13] ;  /* 0x0000000d10087984 */ /* 0x000e220008000c00 */
[----:B------:R-:W-:Y:S02]  /*5220*/  IADD3 R12, P5, PT, R2, R29, RZ ;  /* 0x0000001d020c7210 */ /* 0x000fe40007fbe0ff */
[----:B------:R-:W-:Y:S02]  /*5230*/  LEA.HI.X.SX32 R7, R0, R25, 0x1, P6 ;  /* 0x0000001900077211 */ /* 0x000fe400030f0eff */
[----:B------:R-:W-:-:S02]  /*5240*/  LOP3.LUT R0, R3, 0x8, R38, 0xfe, !PT ;  /* 0x0000000803007812 */ /* 0x000fc400078efe26 */
[----:B------:R-:W-:-:S04]  /*5250*/  IADD3 R14, P6, PT, R15, R29, RZ ;  /* 0x0000001d0f0e7210 */ /* 0x000fc80007fde0ff */
[-C--:B------:R-:W-:Y:S02]  /*5260*/  LEA.HI.X.SX32 R15, R15, R25.reuse, 0x1, P6 ;  /* 0x000000190f0f7211 */ /* 0x080fe400030f0eff */
[C---:B0-----:R-:W-:Y:S02]  /*5270*/  PRMT R17, R8.reuse, 0x7770, RZ ;  /* 0x0000777008117816 */ /* 0x041fe400000000ff */
[C---:B------:R-:W-:Y:S02]  /*5280*/  PRMT R21, R8.reuse, 0x7771, RZ ;  /* 0x0000777108157816 */ /* 0x040fe400000000ff */
[----:B------:R-:W-:Y:S01]  /*5290*/  PRMT R19, R8, 0x7772, RZ ;  /* 0x0000777208137816 */ /* 0x000fe200000000ff */
[----:B------:R0:W-:Y:S01]  /*52a0*/  @P4 STG.E.U8 desc[UR26][R4.64], R17 ;  /* 0x0000001104004986 */ /* 0x0001e2000c10111a */
[----:B------:R-:W-:Y:S02]  /*52b0*/  ISETP.LT.AND P4, PT, R13, UR11, !P0 ;  /* 0x0000000b0d007c0c */ /* 0x000fe4000c781270 */
[----:B------:R-:W-:Y:S01]  /*52c0*/  LEA.HI.X.SX32 R13, R2, R25, 0x1, P5 ;  /* 0x00000019020d7211 */ /* 0x000fe200028f0eff */
[----:B------:R1:W-:Y:S01]  /*52d0*/  @P2 STG.E.U8 desc[UR26][R6.64], R21 ;  /* 0x0000001506002986 */ /* 0x0003e2000c10111a */
[C---:B------:R-:W-:Y:S01]  /*52e0*/  ISETP.LT.AND P5, PT, R0.reuse, UR11, !P0 ;  /* 0x0000000b00007c0c */ /* 0x040fe2000c7a1270 */
[----:B------:R-:W-:Y:S01]  /*52f0*/  IMAD R0, R0, UR5, RZ ;  /* 0x0000000500007c24 */ /* 0x000fe2000f8e02ff */
[----:B------:R-:W-:Y:S01]  /*5300*/  LOP3.LUT R2, R3, 0xa, R38, 0xfe, !PT ;  /* 0x0000000a03027812 */ /* 0x000fe200078efe26 */
[----:B------:R2:W-:Y:S01]  /*5310*/  @P3 STG.E.U8 desc[UR26][R12.64], R19 ;  /* 0x000000130c003986 */ /* 0x0005e2000c10111a */
[----:B------:R-:W-:-:S02]  /*5320*/  PRMT R23, R11, 0x7770, RZ ;  /* 0x000077700b177816 */ /* 0x000fc400000000ff */
[C---:B------:R-:W-:Y:S01]  /*5330*/  ISETP.LT.AND P2, PT, R2.reuse, UR11, !P0 ;  /* 0x0000000b02007c0c */ /* 0x040fe2000c741270 */
[----:B------:R-:W-:Y:S01]  /*5340*/  IMAD R2, R2, UR5, RZ ;  /* 0x0000000502027c24 */ /* 0x000fe2000f8e02ff */
[----:B0-----:R-:W-:Y:S02]  /*5350*/  IADD3 R4, P3, PT, R0, R29, RZ ;  /* 0x0000001d00047210 */ /* 0x001fe40007f7e0ff */
[----:B------:R-:W-:Y:S01]  /*5360*/  PRMT R17, R8, 0x7773, RZ ;  /* 0x0000777308117816 */ /* 0x000fe200000000ff */
[----:B------:R-:W-:Y:S01]  /*5370*/  IMAD R8, R18, UR5, RZ ;  /* 0x0000000512087c24 */ /* 0x000fe2000f8e02ff */
[----:B-1----:R-:W-:Y:S02]  /*5380*/  LOP3.LUT R6, R3, 0xc, R38, 0xfe, !PT ;  /* 0x0000000c03067812 */ /* 0x002fe400078efe26 */
[----:B------:R-:W-:Y:S01]  /*5390*/  LEA.HI.X.SX32 R5, R0, R25, 0x1, P3 ;  /* 0x0000001900057211 */ /* 0x000fe200018f0eff */
[----:B------:R0:W-:Y:S01]  /*53a0*/  @P4 STG.E.U8 desc[UR26][R14.64], R17 ;  /* 0x000000110e004986 */ /* 0x0001e2000c10111a */
[----:B------:R-:W-:Y:S01]  /*53b0*/  PRMT R21, R9, 0x7770, RZ ;  /* 0x0000777009157816 */ /* 0x000fe200000000ff */
[C---:B------:R-:W-:Y:S01]  /*53c0*/  IMAD R0, R6.reuse, UR5, RZ ;  /* 0x0000000506007c24 */ /* 0x040fe2000f8e02ff */
[----:B------:R-:W-:-:S02]  /*53d0*/  ISETP.LT.AND P3, PT, R6, UR11, !P0 ;  /* 0x0000000b06007c0c */ /* 0x000fc4000c761270 */
[-C--:B------:R-:W-:Y:S01]  /*53e0*/  IADD3 R6, P4, PT, R2, R29.reuse, RZ ;  /* 0x0000001d02067210 */ /* 0x080fe20007f9e0ff */
[----:B------:R1:W-:Y:S01]  /*53f0*/  @P5 STG.E.U8 desc[UR26][R4.64], R21 ;  /* 0x0000001504005986 */ /* 0x0003e2000c10111a */
[----:B--2---:R-:W-:Y:S02]  /*5400*/  IADD3 R12, P5, PT, R0, R29, RZ ;  /* 0x0000001d000c7210 */ /* 0x004fe40007fbe0ff */
[-C--:B------:R-:W-:Y:S02]  /*5410*/  LEA.HI.X.SX32 R7, R2, R25.reuse, 0x1, P4 ;  /* 0x0000001902077211 */ /* 0x080fe400020f0eff */
[----:B------:R-:W-:Y:S02]  /*5420*/  LEA.HI.X.SX32 R13, R0, R25, 0x1, P5 ;  /* 0x00000019000d7211 */ /* 0x000fe400028f0eff */
[----:B------:R-:W-:Y:S02]  /*5430*/  LOP3.LUT R0, R3, 0x10, R38, 0xfe, !PT ;  /* 0x0000001003007812 */ /* 0x000fe400078efe26 */
[----:B------:R-:W-:-:S02]  /*5440*/  PRMT R19, R9, 0x7771, RZ ;  /* 0x0000777109137816 */ /* 0x000fc400000000ff */
[----:B0-----:R-:W-:Y:S02]  /*5450*/  PRMT R17, R9, 0x7772, RZ ;  /* 0x0000777209117816 */ /* 0x001fe400000000ff */
[C---:B------:R-:W-:Y:S01]  /*5460*/  ISETP.LT.AND P5, PT, R0.reuse, UR11, !P0 ;  /* 0x0000000b00007c0c */ /* 0x040fe2000c7a1270 */
[----:B------:R-:W-:Y:S01]  /*5470*/  IMAD R0, R0, UR5, RZ ;  /* 0x0000000500007c24 */ /* 0x000fe2000f8e02ff */
[----:B------:R-:W-:Y:S01]  /*5480*/  ISETP.LT.AND P4, PT, R18, UR11, !P0 ;  /* 0x0000000b12007c0c */ /* 0x000fe2000c781270 */
[----:B------:R0:W-:Y:S01]  /*5490*/  @P2 STG.E.U8 desc[UR26][R6.64], R19 ;  /* 0x0000001306002986 */ /* 0x0001e2000c10111a */
[----:B------:R-:W-:Y:S02]  /*54a0*/  LOP3.LUT R2, R3, 0x12, R38, 0xfe, !PT ;  /* 0x0000001203027812 */ /* 0x000fe400078efe26 */
[-C--:B------:R-:W-:Y:S01]  /*54b0*/  IADD3 R14, P6, PT, R8, R29.reuse, RZ ;  /* 0x0000001d080e7210 */ /* 0x080fe20007fde0ff */
[----:B------:R2:W-:Y:S01]  /*54c0*/  @P3 STG.E.U8 desc[UR26][R12.64], R17 ;  /* 0x000000110c003986 */ /* 0x0005e2000c10111a */
[----:B-1----:R-:W-:-:S02]  /*54d0*/  IADD3 R4, P3, PT, R0, R29, RZ ;  /* 0x0000001d00047210 */ /* 0x002fc40007f7e0ff */
[C---:B------:R-:W-:Y:S01]  /*54e0*/  ISETP.LT.AND P2, PT, R2.reuse, UR11, !P0 ;  /* 0x0000000b02007c0c */ /* 0x040fe2000c741270 */
[----:B------:R-:W-:Y:S01]  /*54f0*/  IMAD R2, R2, UR5, RZ ;  /* 0x0000000502027c24 */ /* 0x000fe2000f8e02ff */
[C-C-:B------:R-:W-:Y:S02]  /*5500*/  LOP3.LUT R18, R3.reuse, 0x16, R38.reuse, 0xfe, !PT ;  /* 0x0000001603127812 */ /* 0x140fe400078efe26 */
[-C--:B------:R-:W-:Y:S02]  /*5510*/  LEA.HI.X.SX32 R15, R8, R25.reuse, 0x1, P6 ;  /* 0x00000019080f7211 */ /* 0x080fe400030f0eff */
[----:B0-----:R-:W-:Y:S02]  /*5520*/  LOP3.LUT R6, R3, 0x14, R38, 0xfe, !PT ;  /* 0x0000001403067812 */ /* 0x001fe400078efe26 */
[----:B------:R-:W-:Y:S02]  /*5530*/  PRMT R9, R9, 0x7773, RZ ;  /* 0x0000777309097816 */ /* 0x000fe400000000ff */
[----:B------:R-:W-:Y:S01]  /*5540*/  LEA.HI.X.SX32 R5, R0, R25, 0x1, P3 ;  /* 0x0000001900057211 */ /* 0x000fe200018f0eff */
[C---:B------:R-:W-:Y:S01]  /*5550*/  IMAD R0, R6.reuse, UR5, RZ ;  /* 0x0000000506007c24 */ /* 0x040fe2000f8e02ff */
[----:B------:R-:W-:Y:S01]  /*5560*/  ISETP.LT.AND P3, PT, R6, UR11, !P0 ;  /* 0x0000000b06007c0c */ /* 0x000fe2000c761270 */
[----:B------:R-:W-:Y:S01]  /*5570*/  IMAD R6, R18, UR5, RZ ;  /* 0x0000000512067c24 */ /* 0x000fe2000f8e02ff */
[-C--:B------:R-:W-:Y:S01]  /*5580*/  IADD3 R8, P6, PT, R2, R29.reuse, RZ ;  /* 0x0000001d02087210 */ /* 0x080fe20007fde0ff */
[----:B------:R0:W-:Y:S01]  /*5590*/  @P4 STG.E.U8 desc[UR26][R14.64], R9 ;  /* 0x000000090e004986 */ /* 0x0001e2000c10111a */
[----:B--2---:R-:W-:-:S02]  /*55a0*/  IADD3 R12, P4, PT, R0, R29, RZ ;  /* 0x0000001d000c7210 */ /* 0x004fc40007f9e0ff */
[----:B------:R-:W-:Y:S02]  /*55b0*/  PRMT R7, R10, 0x7770, RZ ;  /* 0x000077700a077816 */ /* 0x000fe400000000ff */
[-C--:B------:R-:W-:Y:S02]  /*55c0*/  LEA.HI.X.SX32 R13, R0, R25.reuse, 0x1, P4 ;  /* 0x00000019000d7211 */ /* 0x080fe400020f0eff */
[----:B------:R-:W-:Y:S01]  /*55d0*/  LOP3.LUT R0, R3, 0x18, R38, 0xfe, !PT ;  /* 0x0000001803007812 */ /* 0x000fe200078efe26 */
[----:B------:R-:W-:Y:S01]  /*55e0*/  @P5 STG.E.U8 desc[UR26][R4.64], R7 ;  /* 0x0000000704005986 */ /* 0x000fe2000c10111a */
[C---:B------:R-:W-:Y:S02]  /*55f0*/  PRMT R21, R10.reuse, 0x7771, RZ ;  /* 0x000077710a157816 */ /* 0x040fe400000000ff */
[----:B------:R-:W-:Y:S02]  /*5600*/  PRMT R19, R10, 0x7772, RZ ;  /* 0x000077720a137816 */ /* 0x000fe400000000ff */
[----:B0-----:R-:W-:-:S02]  /*5610*/  LEA.HI.X.SX32 R9, R2, R25, 0x1, P6 ;  /* 0x0000001902097211 */ /* 0x001fc400030f0eff */
[----:B------:R-:W-:Y:S02]  /*5620*/  IADD3 R14, P6, PT, R6, R29, RZ ;  /* 0x0000001d060e7210 */ /* 0x000fe40007fde0ff */
[----:B------:R-:W-:Y:S01]  /*5630*/  ISETP.LT.AND P5, PT, R18, UR11, !P0 ;  /* 0x0000000b12007c0c */ /* 0x000fe2000c7a1270 */
[----:B------:R0:W-:Y:S01]  /*5640*/  @P2 STG.E.U8 desc[UR26][R8.64], R21 ;  /* 0x0000001508002986 */ /* 0x0001e2000c10111a */
[----:B------:R-:W-:Y:S02]  /*5650*/  LEA.HI.X.SX32 R15, R6, R25, 0x1, P6 ;  /* 0x00000019060f7211 */ /* 0x000fe400030f0eff */
[C---:B------:R-:W-:Y:S01]  /*5660*/  ISETP.LT.AND P6, PT, R0.reuse, UR11, !P0 ;  /* 0x0000000b00007c0c */ /* 0x040fe2000c7c1270 */
[----:B------:R-:W1:Y:S01]  /*5670*/  LDS.128 R4, [R16+UR13+0x1000] ;  /* 0x0010000d10047984 */ /* 0x000e620008000c00 */
[----:B------:R-:W-:Y:S01]  /*5680*/  IMAD R0, R0, UR5, RZ ;  /* 0x0000000500007c24 */ /* 0x000fe2000f8e02ff */
[C-C-:B------:R-:W-:Y:S02]  /*5690*/  LOP3.LUT R18, R3.reuse, 0x1a, R38.reuse, 0xfe, !PT ;  /* 0x0000001a03127812 */ /* 0x140fe400078efe26 */
[----:B------:R2:W-:Y:S01]  /*56a0*/  @P3 STG.E.U8 desc[UR26][R12.64], R19 ;  /* 0x000000130c003986 */ /* 0x0005e2000c10111a */
[----:B------:R-:W-:-:S02]  /*56b0*/  LOP3.LUT R2, R3, 0x1c, R38, 0xfe, !PT ;  /* 0x0000001c03027812 */ /* 0x000fc400078efe26 */
[----:B------:R-:W-:Y:S02]  /*56c0*/  PRMT R17, R10, 0x7773, RZ ;  /* 0x000077730a117816 */ /* 0x000fe400000000ff */
[C---:B0-----:R-:W-:Y:S02]  /*56d0*/  IADD3 R8, P3, PT, R0.reuse, R29, RZ ;  /* 0x0000001d00087210 */ /* 0x041fe40007f7e0ff */
[----:B------:R-:W-:Y:S01]  /*56e0*/  LOP3.LUT R10, R3, 0x1e, R38, 0xfe, !PT ;  /* 0x0000001e030a7812 */ /* 0x000fe200078efe26 */
[----:B------:R0:W-:Y:S01]  /*56f0*/  @P5 STG.E.U8 desc[UR26][R14.64], R17 ;  /* 0x000000110e005986 */ /* 0x0001e2000c10111a */
[----:B------:R-:W-:Y:S01]  /*5700*/  LEA.HI.X.SX32 R9, R0, R25, 0x1, P3 ;  /* 0x0000001900097211 */ /* 0x000fe200018f0eff */
[----:B------:R-:W-:Y:S01]  /*5710*/  IMAD R0, R18, UR5, RZ ;  /* 0x0000000512007c24 */ /* 0x000fe2000f8e02ff */
[C---:B------:R-:W-:Y:S01]  /*5720*/  ISETP.LT.AND P4, PT, R2.reuse, UR11, !P0 ;  /* 0x0000000b02007c0c */ /* 0x040fe2000c781270 */
[----:B------:R-:W-:Y:S01]  /*5730*/  IMAD R2, R2, UR5, RZ ;  /* 0x0000000502027c24 */ /* 0x000fe2000f8e02ff */
[----:B------:R-:W-:Y:S01]  /*5740*/  ISETP.LT.AND P2, PT, R18, UR11, !P0 ;  /* 0x0000000b12007c0c */ /* 0x000fe2000c741270 */
[----:B------:R3:W-:Y:S01]  /*5750*/  @P6 STG.E.U8 desc[UR26][R8.64], R23 ;  /* 0x0000001708006986 */ /* 0x0007e2000c10111a */
[----:B--2---:R-:W-:-:S02]  /*5760*/  IADD3 R12, P6, PT, R0, R29, RZ ;  /* 0x0000001d000c7210 */ /* 0x004fc40007fde0ff */
[----:B------:R-:W-:Y:S02]  /*5770*/  ISETP.LT.AND P3, PT, R10, UR11, !P0 ;  /* 0x0000000b0a007c0c */ /* 0x000fe4000c761270 */
[----:B------:R-:W-:Y:S01]  /*5780*/  LEA.HI.X.SX32 R13, R0, R25, 0x1, P6 ;  /* 0x00000019000d7211 */ /* 0x000fe200030f0eff */
[----:B0-----:R-:W-:Y:S01]  /*5790*/  IMAD R15, R10, UR5, RZ ;  /* 0x000000050a0f7c24 */ /* 0x001fe2000f8e02ff */
[----:B------:R-:W-:Y:S02]  /*57a0*/  IADD3 R10, P5, PT, R2, R29, RZ ;  /* 0x0000001d020a7210 */ /* 0x000fe40007fbe0ff */
[C---:B------:R-:W-:Y:S02]  /*57b0*/  PRMT R17, R11.reuse, 0x7773, RZ ;  /* 0x000077730b117816 */ /* 0x040fe400000000ff */
[C---:B------:R-:W-:Y:S02]  /*57c0*/  PRMT R21, R11.reuse, 0x7771, RZ ;  /* 0x000077710b157816 */ /* 0x040fe400000000ff */
[----:B------:R-:W-:-:S02]  /*57d0*/  PRMT R19, R11, 0x7772, RZ ;  /* 0x000077720b137816 */ /* 0x000fc400000000ff */
[----:B------:R-:W-:Y:S01]  /*57e0*/  LEA.HI.X.SX32 R11, R2, R25, 0x1, P5 ;  /* 0x00000019020b7211 */ /* 0x000fe200028f0eff */
[----:B------:R-:W-:Y:S01]  /*57f0*/  @P2 STG.E.U8 desc[UR26][R12.64], R21 ;  /* 0x000000150c002986 */ /* 0x000fe2000c10111a */
[----:B------:R-:W-:Y:S02]  /*5800*/  IADD3 R14, P6, PT, R15, R29, RZ ;  /* 0x0000001d0f0e7210 */ /* 0x000fe40007fde0ff */
[--C-:B------:R-:W-:Y:S01]  /*5810*/  LOP3.LUT R0, R3, 0x20, R38.reuse, 0xfe, !PT ;  /* 0x0000002003007812 */ /* 0x100fe200078efe26 */
[----:B------:R1:W-:Y:S01]  /*5820*/  @P4 STG.E.U8 desc[UR26][R10.64], R19 ;  /* 0x000000130a004986 */ /* 0x0003e2000c10111a */
[----:B------:R-:W-:Y:S02]  /*5830*/  LEA.HI.X.SX32 R15, R15, R25, 0x1, P6 ;  /* 0x000000190f0f7211 */ /* 0x000fe400030f0eff */
[C---:B------:R-:W-:Y:S01]  /*5840*/  ISETP.LT.AND P4, PT, R0.reuse, UR11, !P0 ;  /* 0x0000000b00007c0c */ /* 0x040fe2000c781270 */
[----:B------:R-:W-:Y:S01]  /*5850*/  IMAD R0, R0, UR5, RZ ;  /* 0x0000000500007c24 */ /* 0x000fe2000f8e02ff */
[C-C-:B------:R-:W-:Y:S01]  /*5860*/  LOP3.LUT R2, R3.reuse, 0x22, R38.reuse, 0xfe, !PT ;  /* 0x0000002203027812 */ /* 0x140fe200078efe26 */
[----:B------:R0:W-:Y:S01]  /*5870*/  @P3 STG.E.U8 desc[UR26][R14.64], R17 ;  /* 0x000000110e003986 */ /* 0x0001e2000c10111a */
[----:B------:R-:W-:-:S02]  /*5880*/  LOP3.LUT R18, R3, 0x24, R38, 0xfe, !PT ;  /* 0x0000002403127812 */ /* 0x000fc400078efe26 */
[----:B---3--:R-:W-:Y:S02]  /*5890*/  IADD3 R8, P3, PT, R0, R29, RZ ;  /* 0x0000001d00087210 */ /* 0x008fe40007f7e0ff */
[C---:B------:R-:W-:Y:S01]  /*58a0*/  ISETP.LT.AND P2, PT, R2.reuse, UR11, !P0 ;  /* 0x0000000b02007c0c */ /* 0x040fe2000c741270 */
[----:B------:R-:W-:Y:S01]  /*58b0*/  IMAD R2, R2, UR5, RZ ;  /* 0x0000000502027c24 */ /* 0x000fe2000f8e02ff */
[----:B------:R-:W-:Y:S01]  /*58c0*/  LEA.HI.X.SX32 R9, R0, R25, 0x1, P3 ;  /* 0x0000001900097211 */ /* 0x000fe200018f0eff */
[----:B------:R-:W-:Y:S01]  /*58d0*/  IMAD R0, R18, UR5, RZ ;  /* 0x0000000512007c24 */ /* 0x000fe2000f8e02ff */
[----:B------:R-:W-:Y:S02]  /*58e0*/  LOP3.LUT R16, R3, 0x26, R38, 0xfe, !PT ;  /* 0x0000002603107812 */ /* 0x000fe400078efe26 */
[----:B-1----:R-:W-:Y:S02]  /*58f0*/  PRMT R19, R4, 0x7770, RZ ;  /* 0x0000777004137816 */ /* 0x002fe400000000ff */
[----:B------:R-:W-:Y:S01]  /*5900*/  ISETP.LT.AND P3, PT, R18, UR11, !P0 ;  /* 0x0000000b12007c0c */ /* 0x000fe2000c761270 */
[----:B0-----:R-:W-:Y:S01]  /*5910*/  IMAD R15, R16, UR5, RZ ;  /* 0x00000005100f7c24 */ /* 0x001fe2000f8e02ff */
[-C--:B------:R-:W-:Y:S01]  /*5920*/  IADD3 R10, P6, PT, R2, R29.reuse, RZ ;  /* 0x0000001d020a7210 */ /* 0x080fe20007fde0ff */
[----:B------:R0:W-:Y:S01]  /*5930*/  @P4 STG.E.U8 desc[UR26][R8.64], R19 ;  /* 0x0000001308004986 */ /* 0x0001e2000c10111a */
[----:B------:R-:W-:-:S02]  /*5940*/  IADD3 R12, P5, PT, R0, R29, RZ ;  /* 0x0000001d000c7210 */ /* 0x000fc40007fbe0ff */
[----:B------:R-:W-:Y:S02]  /*5950*/  ISETP.LT.AND P4, PT, R16, UR11, !P0 ;  /* 0x0000000b10007c0c */ /* 0x000fe4000c781270 */
[-C--:B------:R-:W-:Y:S02]  /*5960*/  LEA.HI.X.SX32 R11, R2, R25.reuse, 0x1, P6 ;  /* 0x00000019020b7211 */ /* 0x080fe400030f0eff */
[----:B------:R-:W-:Y:S02]  /*5970*/  PRMT R21, R4, 0x7771, RZ ;  /* 0x0000777104157816 */ /* 0x000fe400000000ff */
[----:B------:R-:W-:Y:S02]  /*5980*/  LEA.HI.X.SX32 R13, R0, R25, 0x1, P5 ;  /* 0x00000019000d7211 */ /* 0x000fe400028f0eff */
[----:B------:R-:W-:Y:S01]  /*5990*/  PRMT R17, R4, 0x7772, RZ ;  /* 0x0000777204117816 */ /* 0x000fe200000000ff */
[----:B------:R-:W-:Y:S01]  /*59a0*/  @P2 STG.E.U8 desc[UR26][R10.64], R21 ;  /* 0x000000150a002986 */ /* 0x000fe2000c10111a */
[----:B------:R-:W-:-:S02]  /*59b0*/  IADD3 R14, P6, PT, R15, R29, RZ ;  /* 0x0000001d0f0e7210 */ /* 0x000fc40007fde0ff */
[--C-:B------:R-:W-:Y:S01]  /*59c0*/  LOP3.LUT R0, R3, 0x28, R38.reuse, 0xfe, !PT ;  /* 0x0000002803007812 */ /* 0x100fe200078efe26 */
[----:B------:R1:W-:Y:S01]  /*59d0*/  @P3 STG.E.U8 desc[UR26][R12.64], R17 ;  /* 0x000000110c003986 */ /* 0x0003e2000c10111a */
[----:B------:R-:W-:Y:S02]  /*59e0*/  LEA.HI.X.SX32 R15, R15, R25, 0x1, P6 ;  /* 0x000000190f0f7211 */ /* 0x000fe400030f0eff */
[----:B0-----:R-:W-:Y:S02]  /*59f0*/  PRMT R19, R4, 0x7773, RZ ;  /* 0x0000777304137816 */ /* 0x001fe400000000ff */
[C---:B------:R-:W-:Y:S01]  /*5a00*/  ISETP.LT.AND P3, PT, R0.reuse, UR11, !P0 ;  /* 0x0000000b00007c0c */ /* 0x040fe2000c761270 */
[----:B------:R-:W-:Y:S01]  /*5a10*/  IMAD R0, R0, UR5, RZ ;  /* 0x0000000500007c24 */ /* 0x000fe2000f8e02ff */
[C-C-:B------:R-:W-:Y:S01]  /*5a20*/  LOP3.LUT R2, R3.reuse, 0x2a, R38.reuse, 0xfe, !PT ;  /* 0x0000002a03027812 */ /* 0x140fe200078efe26 */
[----:B------:R0:W-:Y:S01]  /*5a30*/  @P4 STG.E.U8 desc[UR26][R14.64], R19 ;  /* 0x000000130e004986 */ /* 0x0001e2000c10111a */
[----:B------:R-:W-:-:S02]  /*5a40*/  LOP3.LUT R4, R3, 0x2c, R38, 0xfe, !PT ;  /* 0x0000002c03047812 */ /* 0x000fc400078efe26 */
[----:B------:R-:W-:Y:S02]  /*5a50*/  IADD3 R8, P4, PT, R0, R29, RZ ;  /* 0x0000001d00087210 */ /* 0x000fe40007f9e0ff */
[C---:B------:R-:W-:Y:S01]  /*5a60*/  ISETP.LT.AND P2, PT, R2.reuse, UR11, !P0 ;  /* 0x0000000b02007c0c */ /* 0x040fe2000c741270 */
[----:B------:R-:W-:Y:S01]  /*5a70*/  IMAD R2, R2, UR5, RZ ;  /* 0x0000000502027c24 */ /* 0x000fe2000f8e02ff */
[----:B------:R-:W-:Y:S01]  /*5a80*/  LEA.HI.X.SX32 R9, R0, R25, 0x1, P4 ;  /* 0x0000001900097211 */ /* 0x000fe200020f0eff */
[C---:B------:R-:W-:Y:S01]  /*5a90*/  IMAD R0, R4.reuse, UR5, RZ ;  /* 0x0000000504007c24 */ /* 0x040fe2000f8e02ff */
[----:B-1----:R-:W-:Y:S02]  /*5aa0*/  PRMT R17, R5, 0x7770, RZ ;  /* 0x0000777005117816 */ /* 0x002fe400000000ff */
[----:B------:R-:W-:Y:S02]  /*5ab0*/  LOP3.LUT R16, R3, 0x2e, R38, 0xfe, !PT ;  /* 0x0000002e03107812 */ /* 0x000fe400078efe26 */
[----:B------:R-:W-:Y:S01]  /*5ac0*/  ISETP.LT.AND P4, PT, R4, UR11, !P0 ;  /* 0x0000000b04007c0c */ /* 0x000fe2000c781270 */
[----:B------:R1:W-:Y:S01]  /*5ad0*/  @P3 STG.E.U8 desc[UR26][R8.64], R17 ;  /* 0x0000001108003986 */ /* 0x0003e2000c10111a */
[-C--:B------:R-:W-:Y:S01]  /*5ae0*/  IADD3 R10, P5, PT, R2, R29.reuse, RZ ;  /* 0x0000001d020a7210 */ /* 0x080fe20007fbe0ff */
[----:B------:R-:W-:Y:S01]  /*5af0*/  IMAD R4, R16, UR5, RZ ;  /* 0x0000000510047c24 */ /* 0x000fe2000f8e02ff */
[----:B------:R-:W-:-:S02]  /*5b00*/  IADD3 R12, P3, PT, R0, R29, RZ ;  /* 0x0000001d000c7210 */ /* 0x000fc40007f7e0ff */
[----:B------:R-:W-:Y:S02]  /*5b10*/  ISETP.LT.AND P6, PT, R16, UR11, !P0 ;  /* 0x0000000b10007c0c */ /* 0x000fe4000c7c1270 */
[-C--:B------:R-:W-:Y:S02]  /*5b20*/  LEA.HI.X.SX32 R11, R2, R25.reuse, 0x1, P5 ;  /* 0x00000019020b7211 */ /* 0x080fe400028f0eff */
[C---:B------:R-:W-:Y:S02]  /*5b30*/  PRMT R21, R5.reuse, 0x7771, RZ ;  /* 0x0000777105157816 */ /* 0x040fe400000000ff */
[----:B------:R-:W-:Y:S02]  /*5b40*/  LEA.HI.X.SX32 R13, R0, R25, 0x1, P3 ;  /* 0x00000019000d7211 */ /* 0x000fe400018f0eff */
[----:B0-----:R-:W-:Y:S01]  /*5b50*/  PRMT R19, R5, 0x7772, RZ ;  /* 0x0000777205137816 */ /* 0x001fe200000000ff */
[----:B------:R0:W-:Y:S01]  /*5b60*/  @P2 STG.E.U8 desc[UR26][R10.64], R21 ;  /* 0x000000150a002986 */ /* 0x0001e2000c10111a */
[----:B------:R-:W-:-:S02]  /*5b70*/  IADD3 R14, P5, PT, R4, R29, RZ ;  /* 0x0000001d040e7210 */ /* 0x000fc40007fbe0ff */
[--C-:B------:R-:W-:Y:S01]  /*5b80*/  LOP3.LUT R0, R3, 0x30, R38.reuse, 0xfe, !PT ;  /* 0x0000003003007812 */ /* 0x100fe200078efe26 */
[----:B------:R2:W-:Y:S01]  /*5b90*/  @P4 STG.E.U8 desc[UR26][R12.64], R19 ;  /* 0x000000130c004986 */ /* 0x0005e2000c10111a */
[----:B------:R-:W-:Y:S02]  /*5ba0*/  LEA.HI.X.SX32 R15, R4, R25, 0x1, P5 ;  /* 0x00000019040f7211 */ /* 0x000fe400028f0eff */
[----:B-1----:R-:W-:Y:S02]  /*5bb0*/  PRMT R17, R5, 0x7773, RZ ;  /* 0x0000777305117816 */ /* 0x002fe400000000ff */
[C-C-:B------:R-:W-:Y:S02]  /*5bc0*/  LOP3.LUT R9, R3.reuse, 0x32, R38.reuse, 0xfe, !PT ;  /* 0x0000003203097812 */ /* 0x140fe400078efe26 */
[C---:B------:R-:W-:Y:S01]  /*5bd0*/  ISETP.LT.AND P4, PT, R0.reuse, UR11, !P0 ;  /* 0x0000000b00007c0c */ /* 0x040fe2000c781270 */
[----:B------:R-:W-:Y:S01]  /*5be0*/  IMAD R0, R0, UR5, RZ ;  /* 0x0000000500007c24 */ /* 0x000fe2000f8e02ff */
[----:B------:R-:W-:Y:S01]  /*5bf0*/  LOP3.LUT R2, R3, 0x34, R38, 0xfe, !PT ;  /* 0x0000003403027812 */ /* 0x000fe200078efe26 */
[----:B------:R1:W-:Y:S01]  /*5c00*/  @P6 STG.E.U8 desc[UR26][R14.64], R17 ;  /* 0x000000110e006986 */ /* 0x0003e2000c10111a */
[C---:B------:R-:W-:Y:S01]  /*5c10*/  ISETP.LT.AND P3, PT, R9.reuse, UR11, !P0 ;  /* 0x0000000b09007c0c */ /* 0x040fe2000c761270 */
[----:B------:R-:W-:Y:S01]  /*5c20*/  IMAD R9, R9, UR5, RZ ;  /* 0x0000000509097c24 */ /* 0x000fe2000f8e02ff */
[-C--:B------:R-:W-:Y:S01]  /*5c30*/  IADD3 R4, P6, PT, R0, R29.reuse, RZ ;  /* 0x0000001d00047210 */ /* 0x080fe20007fde0ff */
[C---:B0-----:R-:W-:Y:S01]  /*5c40*/  IMAD R10, R2.reuse, UR5, RZ ;  /* 0x00000005020a7c24 */ /* 0x041fe2000f8e02ff */
[----:B------:R-:W-:Y:S01]  /*5c50*/  ISETP.LT.AND P2, PT, R2, UR11, !P0 ;  /* 0x0000000b02007c0c */ /* 0x000fe2000c741270 */
[----:B--2---:R-:W-:Y:S01]  /*5c60*/  IMAD R13, R20, UR5, RZ ;  /* 0x00000005140d7c24 */ /* 0x004fe2000f8e02ff */
[----:B------:R-:W-:-:S02]  /*5c70*/  IADD3 R2, P5, PT, R9, R29, RZ ;  /* 0x0000001d09027210 */ /* 0x000fc40007fbe0ff */
[----:B------:R-:W-:Y:S02]  /*5c80*/  LEA.HI.X.SX32 R5, R0, R25, 0x1, P6 ;  /* 0x0000001900057211 */ /* 0x000fe400030f0eff */
[----:B------:R-:W-:Y:S02]  /*5c90*/  IADD3 R8, P6, PT, R10, R29, RZ ;  /* 0x0000001d0a087210 */ /* 0x000fe40007fde0ff */
[C-C-:B------:R-:W-:Y:S02]  /*5ca0*/  LOP3.LUT R0, R3.reuse, 0x36, R38.reuse, 0xfe, !PT ;  /* 0x0000003603007812 */ /* 0x140fe400078efe26 */
[C-C-:B------:R-:W-:Y:S02]  /*5cb0*/  LOP3.LUT R16, R3.reuse, 0x3e, R38.reuse, 0xfe, !PT ;  /* 0x0000003e03107812 */ /* 0x140fe400078efe26 */
[C-C-:B------:R-:W-:Y:S02]  /*5cc0*/  LOP3.LUT R18, R3.reuse, 0x3c, R38.reuse, 0xfe, !PT ;  /* 0x0000003c03127812 */ /* 0x140fe400078efe26 */
[----:B------:R-:W-:Y:S01]  /*5cd0*/  LOP3.LUT R12, R3, 0x38, R38, 0xfe, !PT ;  /* 0x00000038030c7812 */ /* 0x000fe200078efe26 */
[----:B-1----:R-:W-:Y:S01]  /*5ce0*/  IMAD R15, R16, UR5, RZ ;  /* 0x00000005100f7c24 */ /* 0x002fe2000f8e02ff */
[----:B------:R-:W-:Y:S01]  /*5cf0*/  PRMT R21, R6, 0x7770, RZ ;  /* 0x0000777006157816 */ /* 0x000fe200000000ff */
[----:B------:R-:W-:Y:S01]  /*5d00*/  IMAD R14, R18, UR5, RZ ;  /* 0x00000005120e7c24 */ /* 0x000fe2000f8e02ff */
[----:B------:R-:W-:-:S02]  /*5d10*/  LEA.HI.X.SX32 R3, R9, R25, 0x1, P5 ;  /* 0x0000001909037211 */ /* 0x000fc400028f0eff */
[----:B------:R-:W-:Y:S01]  /*5d20*/  PRMT R19, R6, 0x7771, RZ ;  /* 0x0000777106137816 */ /* 0x000fe200000000ff */
[----:B------:R0:W-:Y:S01]  /*5d30*/  @P4 STG.E.U8 desc[UR26][R4.64], R21 ;  /* 0x0000001504004986 */ /* 0x0001e2000c10111a */
[----:B------:R-:W-:Y:S02]  /*5d40*/  LEA.HI.X.SX32 R9, R10, R25, 0x1, P6 ;  /* 0x000000190a097211 */ /* 0x000fe400030f0eff */
[----:B------:R-:W-:Y:S01]  /*5d50*/  PRMT R17, R6, 0x7772, RZ ;  /* 0x0000777206117816 */ /* 0x000fe200000000ff */
[----:B------:R1:W-:Y:S01]  /*5d60*/  @P3 STG.E.U8 desc[UR26][R2.64], R19 ;  /* 0x0000001302003986 */ /* 0x0003e2000c10111a */
[C---:B------:R-:W-:Y:S01]  /*5d70*/  ISETP.LT.AND P5, PT, R0.reuse, UR11, !P0 ;  /* 0x0000000b00007c0c */ /* 0x040fe2000c7a1270 */
[----:B------:R-:W-:Y:S01]  /*5d80*/  IMAD R0, R0, UR5, RZ ;  /* 0x0000000500007c24 */ /* 0x000fe2000f8e02ff */
[C---:B------:R-:W-:Y:S01]  /*5d90*/  ISETP.LT.AND P4, PT, R12.reuse, UR11, !P0 ;  /* 0x0000000b0c007c0c */ /* 0x040fe2000c781270 */
[----:B------:R2:W-:Y:S01]  /*5da0*/  @P2 STG.E.U8 desc[UR26][R8.64], R17 ;  /* 0x0000001108002986 */ /* 0x0005e2000c10111a */
[----:B------:R-:W-:-:S02]  /*5db0*/  IMAD R12, R12, UR5, RZ ;  /* 0x000000050c0c7c24 */ /* 0x000fc4000f8e02ff */
[-C--:B------:R-:W-:Y:S02]  /*5dc0*/  IADD3 R10, P2, PT, R0, R29.reuse, RZ ;  /* 0x0000001d000a7210 */ /* 0x080fe40007f5e0ff */
[----:B0-----:R-:W-:Y:S02]  /*5dd0*/  PRMT R21, R6, 0x7773, RZ ;  /* 0x0000777306157816 */ /* 0x001fe400000000ff */
[----:B------:R-:W-:Y:S02]  /*5de0*/  IADD3 R4, P3, PT, R12, R29, RZ ;  /* 0x0000001d0c047210 */ /* 0x000fe40007f7e0ff */
[----:B------:R-:W-:Y:S02]  /*5df0*/  LEA.HI.X.SX32 R11, R0, R25, 0x1, P2 ;  /* 0x00000019000b7211 */ /* 0x000fe400010f0eff */
[-C--:B-1----:R-:W-:Y:S02]  /*5e00*/  IADD3 R2, P6, PT, R13, R29.reuse, RZ ;  /* 0x0000001d0d027210 */ /* 0x082fe40007fde0ff */
[----:B--2---:R-:W-:Y:S01]  /*5e10*/  IADD3 R8, P2, PT, R14, R29, RZ ;  /* 0x0000001d0e087210 */ /* 0x004fe20007f5e0ff */
[----:B------:R0:W-:Y:S01]  /*5e20*/  @P5 STG.E.U8 desc[UR26][R10.64], R21 ;  /* 0x000000150a005986 */ /* 0x0001e2000c10111a */
[----:B------:R-:W-:-:S02]  /*5e30*/  LEA.HI.X.SX32 R5, R12, R25, 0x1, P3 ;  /* 0x000000190c057211 */ /* 0x000fc400018f0eff */
[----:B------:R-:W-:Y:S02]  /*5e40*/  ISETP.LT.AND P3, PT, R20, UR11, !P0 ;  /* 0x0000000b14007c0c */ /* 0x000fe4000c761270 */
[-C--:B------:R-:W-:Y:S02]  /*5e50*/  LEA.HI.X.SX32 R9, R14, R25.reuse, 0x1, P2 ;  /* 0x000000190e097211 */ /* 0x080fe400010f0eff */
[----:B------:R-:W-:Y:S02]  /*5e60*/  LEA.HI.X.SX32 R3, R13, R25, 0x1, P6 ;  /* 0x000000190d037211 */ /* 0x000fe400030f0eff */
[----:B------:R-:W-:Y:S02]  /*5e70*/  ISETP.LT.AND P2, PT, R18, UR11, !P0 ;  /* 0x0000000b12007c0c */ /* 0x000fe4000c741270 */
[----:B------:R-:W-:Y:S02]  /*5e80*/  IADD3 R12, P6, PT, R15, R29, RZ ;  /* 0x0000001d0f0c7210 */ /* 0x000fe40007fde0ff */
[----:B------:R-:W-:-:S02]  /*5e90*/  ISETP.LT.AND P0, PT, R16, UR11, !P0 ;  /* 0x0000000b10007c0c */ /* 0x000fc4000c701270 */
[----:B------:R-:W-:Y:S02]  /*5ea0*/  LEA.HI.X.SX32 R13, R15, R25, 0x1, P6 ;  /* 0x000000190f0d7211 */ /* 0x000fe400030f0eff */
[C---:B------:R-:W-:Y:S02]  /*5eb0*/  PRMT R15, R7.reuse, 0x7773, RZ ;  /* 0x00007773070f7816 */ /* 0x040fe400000000ff */
[C---:B------:R-:W-:Y:S02]  /*5ec0*/  PRMT R17, R7.reuse, 0x7772, RZ ;  /* 0x0000777207117816 */ /* 0x040fe400000000ff */
[C---:B------:R-:W-:Y:S02]  /*5ed0*/  PRMT R19, R7.reuse, 0x7770, RZ ;  /* 0x0000777007137816 */ /* 0x040fe400000000ff */
[----:B------:R-:W-:-:S03]  /*5ee0*/  PRMT R7, R7, 0x7771, RZ ;  /* 0x0000777107077816 */ /* 0x000fc600000000ff */
[----:B------:R0:W-:Y:S04]  /*5ef0*/  @P4 STG.E.U8 desc[UR26][R4.64], R19 ;  /* 0x0000001304004986 */ /* 0x0001e8000c10111a */
[----:B------:R0:W-:Y:S04]  /*5f00*/  @P3 STG.E.U8 desc[UR26][R2.64], R7 ;  /* 0x0000000702003986 */ /* 0x0001e8000c10111a */
[----:B------:R0:W-:Y:S04]  /*5f10*/  @P2 STG.E.U8 desc[UR26][R8.64], R17 ;  /* 0x0000001108002986 */ /* 0x0001e8000c10111a */
[----:B------:R0:W-:Y:S01]  /*5f20*/  @P0 STG.E.U8 desc[UR26][R12.64], R15 ;  /* 0x0000000f0c000986 */ /* 0x0001e2000c10111a */
[----:B------:R-:W-:Y:S06]  /*5f30*/  BAR.SYNC.DEFER_BLOCKING 0x0 ;  /* 0x0000000000007b1d */ /* 0x000fec0000010000 */
[----:B------:R-:W-:Y:S05]  /*5f40*/  @P1 BRA `(.L_x_13) ;  /* 0x0000000000a01947 */ /* 0x000fea0003800000 */
[----:B------:R-:W1:Y:S01]  /*5f50*/  S2UR UR5, SR_CgaCtaId ;  /* 0x00000000000579c3 */ /* 0x000e620000008800 */
[----:B------:R-:W-:Y:S01]  /*5f60*/  NOP ;  /* 0x0000000000007918 */ /* 0x000fe20000000000 */
[----:B------:R-:W-:Y:S01]  /*5f70*/  UMOV UR4, 0x50 ;  /* 0x0000005000047882 */ /* 0x000fe20000000000 */
[----:B------:R-:W-:Y:S02]  /*5f80*/  IMAD.U32 R0, RZ, RZ, UR12 ;  /* 0x0000000cff007e24 */ /* 0x000fe4000f8e00ff */
[----:B0-----:R-:W-:Y:S02]  /*5f90*/  IMAD.MOV.U32 R3, RZ, RZ, 0x3 ;  /* 0x00000003ff037424 */ /* 0x001fe400078e00ff */
[----:B------:R-:W-:Y:S01]  /*5fa0*/  IMAD.MOV.U32 R7, RZ, RZ, 0x1 ;  /* 0x00000001ff077424 */ /* 0x000fe200078e00ff */
[----:B------:R-:W-:-:S04]  /*5fb0*/  LOP3.LUT R0, R0, 0xffff, RZ, 0xc0, !PT ;  /* 0x0000ffff00007812 */ /* 0x000fc800078ec0ff */
[----:B------:R-:W-:-:S05]  /*5fc0*/  SHF.R.U32.HI R0, RZ, 0x5, R0 ;  /* 0x00000005ff007819 */ /* 0x000fca0000011600 */
[----:B------:R-:W-:Y:S01]  /*5fd0*/  VIADD R2, R0, 0x10 ;  /* 0x0000001000027836 */ /* 0x000fe20000000000 */
[----:B------:R-:W-:Y:S01]  /*5fe0*/  SHF.L.U32 R0, R3, R0, RZ ;  /* 0x0000000003007219 */ /* 0x000fe200000006ff */
[----:B-1----:R-:W-:-:S03]  /*5ff0*/  ULEA UR6, UR5, UR4, 0x18 ;  /* 0x0000000405067291 */ /* 0x002fc6000f8ec0ff */
[----:B------:R-:W-:-:S04]  /*6000*/  SHF.L.U32 R3, R7, R2, RZ ;  /* 0x0000000207037219 */ /* 0x000fc800000006ff */
[----:B------:R-:W-:Y:S02]  /*6010*/  LOP3.LUT R0, R3, R0, RZ, 0xfc, !PT ;  /* 0x0000000003007212 */ /* 0x000fe400078efcff */
[----:B------:R-:W0:Y:S02]  /*6020*/  LDS R5, [UR6] ;  /* 0x00000006ff057984 */ /* 0x000e240008000800 */
[C---:B------:R-:W-:Y:S02]  /*6030*/  LOP3.LUT R2, R0.reuse, 0xffff, RZ, 0xc0, !PT ;  /* 0x0000ffff00027812 */ /* 0x040fe400078ec0ff */
[----:B0-----:R-:W-:-:S04]  /*6040*/  LOP3.LUT R3, R0, 0xffff, R5, 0x80, !PT ;  /* 0x0000ffff00037812 */ /* 0x001fc800078e8005 */
[----:B------:R-:W-:-:S13]  /*6050*/  ISETP.NE.AND P0, PT, R3, R2, PT ;  /* 0x000000020300720c */ /* 0x000fda0003f05270 */
[----:B------:R-:W-:Y:S05]  /*6060*/  @P0 BRA `(.L_x_14) ;  /* 0x0000000000500947 */ /* 0x000fea0003800000 */
[----:B------:R-:W-:Y:S02]  /*6070*/  SHF.R.U32.HI R5, RZ, 0x10, R5 ;  /* 0x00000010ff057819 */ /* 0x000fe40000011605 */
[----:B------:R-:W-:-:S04]  /*6080*/  SHF.R.U32.HI R2, RZ, 0x10, R0 ;  /* 0x00000010ff027819 */ /* 0x000fc80000011600 */
[----:B------:R-:W-:-:S04]  /*6090*/  LOP3.LUT R5, R5, R2, RZ, 0xc0, !PT ;  /* 0x0000000205057212 */ /* 0x000fc800078ec0ff */
[----:B------:R-:W-:-:S13]  /*60a0*/  ISETP.NE.AND P0, PT, R5, R2, PT ;  /* 0x000000020500720c */ /* 0x000fda0003f05270 */
[----:B------:R-:W-:Y:S05]  /*60b0*/  @P0 BRA `(.L_x_15) ;  /* 0x0000000000300947 */ /* 0x000fea0003800000 */
[----:B------:R-:W-:Y:S01]  /*60c0*/  R2UR UR4, R0 ;  /* 0x00000000000472ca */ /* 0x000fe200000e0000 */
[----:B------:R-:W-:Y:S01]  /*60d0*/  VOTEU.ANY UR5, UPT, PT ;  /* 0x0000000000057886 */ /* 0x000fe200038e0100 */
[----:B------:R-:W0:Y:S01]  /*60e0*/  S2R R0, SR_LANEID ;  /* 0x0000000000007919 */ /* 0x000e220000000000 */
[----:B------:R-:W-:-:S10]  /*60f0*/  UFLO.U32 UR5, UR5 ;  /* 0x00000005000572bd */ /* 0x000fd400080e0000 */
[----:B------:R-:W-:-:S06]  /*6100*/  ULOP3.LUT UR4, URZ, UR4, URZ, 0x33, !UPT ;  /* 0x00000004ff047292 */ /* 0x000fcc000f8e33ff */
[----:B------:R-:W-:-:S04]  /*6110*/  IMAD.U32 R2, RZ, RZ, UR4 ;  /* 0x00000004ff027e24 */ /* 0x000fc8000f8e00ff */
[----:B------:R-:W1:Y:S02]  /*6120*/  REDUX UR7, R2 ;  /* 0x00000000020773c4 */ /* 0x000e640000000000 */
[----:B------:R2:W-:Y:S01]  /*6130*/  UTCATOMSWS.AND URZ, UR4 ;  /* 0x0000000400ff79e3 */ /* 0x0005e20008000000 */
[----:B0-----:R-:W-:Y:S01]  /*6140*/  ISETP.EQ.U32.AND P0, PT, R0, UR5, PT ;  /* 0x0000000500007c0c */ /* 0x001fe2000bf02070 */
[----:B-1----:R-:W-:-:S12]  /*6150*/  IMAD.U32 R0, RZ, RZ, UR7 ;  /* 0x00000007ff007e24 */ /* 0x002fd8000f8e00ff */
[----:B------:R2:W-:Y:S01]  /*6160*/  @P0 ATOMS.AND RZ, [UR6], R0 ;  /* 0x00000000ffff098c */ /* 0x0005e2000a800006 */
[----:B------:R-:W-:Y:S05]  /*6170*/  BRA `(.L_x_13) ;  /* 0x0000000000147947 */ /* 0x000fea0003800000 */
.L_x_15:
[----:B------:R-:W-:-:S07]  /*6180*/  MOV R2, 0x61a0 ;  /* 0x000061a000027802 */ /* 0x000fce0000000f00 */
[----:B------:R-:W-:Y:S05]  /*6190*/  CALL.REL.NOINC `($__internal_0_$__cuda_sm10x_tcgen05_guardrail_trap_col_being_dealloced_not_returned_by_alloc) ;  /* 0x00000000002c7944 */ /* 0x000fea0003c00000 */
[----:B------:R-:W-:Y:S05]  /*61a0*/  BRA `(.L_x_13) ;  /* 0x0000000000087947 */ /* 0x000fea0003800000 */
.L_x_14:
[----:B------:R-:W-:-:S07]  /*61b0*/  MOV R2, 0x61d0 ;  /* 0x000061d000027802 */ /* 0x000fce0000000f00 */
[----:B------:R-:W-:Y:S05]  /*61c0*/  CALL.REL.NOINC `($__internal_2_$__cuda_sm10x_tcgen05_guardrail_trap_unallocated_columns_being_dealloced) ;  /* 0x0000000000387944 */ /* 0x000fea0003c00000 */
.L_x_13:
[----:B------:R-:W-:Y:S01]  /*61d0*/  NOP ;  /* 0x0000000000007918 */ /* 0x000fe20000000000 */
[----:B--2---:R-:W-:Y:S05]  /*61e0*/  EXIT ;  /* 0x000000000000794d */ /* 0x004fea0003800000 */
.L_x_8:
[----:B------:R-:W0:Y:S02]  /*61f0*/  SYNCS.PHASECHK.TRANS64.TRYWAIT P4, [UR15], R126 ;  /* 0x0000007eff0075a7 */ /* 0x000e24000808110f */
[----:B0-----:R-:W-:Y:S05]  /*6200*/  @!P4 BRA `(.L_x_8) ;  /* 0xfffffffc00f8c947 */ /* 0x001fea000383ffff */
[----:B------:R-:W-:Y:S05]  /*6210*/  BRA `(.L_x_16) ;  /* 0xffffffd800687947 */ /* 0x000fea000383ffff */
.L_x_12:
[----:B------:R-:W0:Y:S02]  /*6220*/  SYNCS.PHASECHK.TRANS64.TRYWAIT P0, [UR15], R4 ;  /* 0x00000004ff0075a7 */ /* 0x000e24000800110f */
[----:B0-----:R-:W-:Y:S05]  /*6230*/  @!P0 BRA `(.L_x_12) ;  /* 0xfffffffc00f88947 */ /* 0x001fea000383ffff */
[----:B------:R-:W-:Y:S05]  /*6240*/  BRA `(.L_x_11) ;  /* 0xffffffe400fc7947 */ /* 0x000fea000383ffff */
        .weak           $__internal_0_$__cuda_sm10x_tcgen05_guardrail_trap_col_being_dealloced_not_returned_by_alloc
        .type           $__internal_0_$__cuda_sm10x_tcgen05_guardrail_trap_col_being_dealloced_not_returned_by_alloc,@function
        .size           $__internal_0_$__cuda_sm10x_tcgen05_guardrail_trap_col_being_dealloced_not_returned_by_alloc,($__internal_1_$__cuda_sm10x_tcgen05_guardrail_trap_phase_invalid_during_alloc - $__internal_0_$__cuda_sm10x_tcgen05_guardrail_trap_col_being_dealloced_not_returned_by_alloc)
$__internal_0_$__cuda_sm10x_tcgen05_guardrail_trap_col_being_dealloced_not_returned_by_alloc:
[----:B------:R-:W-:Y:S05]  /*6250*/  BPT.TRAP 0x1 ;  /* 0x000000040000795c */ /* 0x000fea0000300000 */
[----:B------:R-:W-:-:S04]  /*6260*/  IMAD.MOV.U32 R3, RZ, RZ, 0x0 ;  /* 0x00000000ff037424 */ /* 0x000fc800078e00ff */
[----:B------:R-:W-:Y:S05]  /*6270*/  RET.REL.NODEC R2 `(matmul_kernel) ;  /* 0xffffff9c02607950 */ /* 0x000fea0003c3ffff */
        .weak           $__internal_1_$__cuda_sm10x_tcgen05_guardrail_trap_phase_invalid_during_alloc
        .type           $__internal_1_$__cuda_sm10x_tcgen05_guardrail_trap_phase_invalid_during_alloc,@function
        .size           $__internal_1_$__cuda_sm10x_tcgen05_guardrail_trap_phase_invalid_during_alloc,($__internal_2_$__cuda_sm10x_tcgen05_guardrail_trap_unallocated_columns_being_dealloced - $__internal_1_$__cuda_sm10x_tcgen05_guardrail_trap_phase_invalid_during_alloc)
$__internal_1_$__cuda_sm10x_tcgen05_guardrail_trap_phase_invalid_during_alloc:
[----:B------:R-:W-:Y:S05]  /*6280*/  BPT.TRAP 0x1 ;  /* 0x000000040000795c */ /* 0x000fea0000300000 */
[----:B------:R-:W-:-:S04]  /*6290*/  IMAD.MOV.U32 R3, RZ, RZ, 0x0 ;  /* 0x00000000ff037424 */ /* 0x000fc800078e00ff */
[----:B------:R-:W-:Y:S05]  /*62a0*/  RET.REL.NODEC R2 `(matmul_kernel) ;  /* 0xffffff9c02547950 */ /* 0x000fea0003c3ffff */
        .weak           $__internal_2_$__cuda_sm10x_tcgen05_guardrail_trap_unallocated_columns_being_dealloced
        .type           $__internal_2_$__cuda_sm10x_tcgen05_guardrail_trap_unallocated_columns_being_dealloced,@function
        .size           $__internal_2_$__cuda_sm10x_tcgen05_guardrail_trap_unallocated_columns_being_dealloced,(.L_x_20 - $__internal_2_$__cuda_sm10x_tcgen05_guardrail_trap_unallocated_columns_being_dealloced)
$__internal_2_$__cuda_sm10x_tcgen05_guardrail_trap_unallocated_columns_being_dealloced:
[----:B------:R-:W-:Y:S05]  /*62b0*/  BPT.TRAP 0x1 ;  /* 0x000000040000795c */ /* 0x000fea0000300000 */
[----:B------:R-:W-:-:S04]  /*62c0*/  IMAD.MOV.U32 R3, RZ, RZ, 0x0 ;  /* 0x00000000ff037424 */ /* 0x000fc800078e00ff */
[----:B------:R-:W-:Y:S05]  /*62d0*/  RET.REL.NODEC R2 `(matmul_kernel) ;  /* 0xffffff9c02487950 */ /* 0x000fea0003c3ffff */
.L_x_17:
[----:B------:R-:W-:-:S00]  /*62e0*/  BRA `(.L_x_17) ;  /* 0xfffffffc00fc7947 */ /* 0x000fc0000383ffff */
[----:B------:R-:W-:-:S00]  /*62f0*/  NOP ;  /* 0x0000000000007918 */ /* 0x000fc00000000000 */
        /* <DEDUP_REMOVED lines=8> */
.L_x_20:


//--------------------- .nv.shared.matmul_kernel  --------------------------
	.section	.nv.shared.matmul_kernel,"aw",@nobits
	.sectionflags	@""
	.align	16
	.zero		1024


//--------------------- .nv.shared.reserved.0     --------------------------
	.section	.nv.shared.reserved.0,"aw",@nobits
	.align	8
	.weak		__nv_reservedSMEM_offset_0_alias
	.size		__nv_reservedSMEM_offset_0_alias, 0, 64
	.other		__nv_reservedSMEM_offset_0_alias,@"STO_CUDA_RESERVED_SHARED STV_DEFAULT"
__nv_reservedSMEM_offset_0_alias:
	.zero		0
.nv.shared.reserved.0:
	.zero		64
	.weak		__nv_reservedSMEM_allocation_phase
	.type		__nv_reservedSMEM_allocation_phase,@object
	.size		__nv_reservedSMEM_allocation_phase,(.L_0 - __nv_reservedSMEM_allocation_phase)
__nv_reservedSMEM_allocation_phase:
	.zero		1
.L_0:
	.zero		7
	.weak		__nv_reservedSMEM_devtool_atexit_pc
	.type		__nv_reservedSMEM_devtool_atexit_pc,@object
	.size		__nv_reservedSMEM_devtool_atexit_pc,(__nv_reservedSMEM_allocation_mask - __nv_reservedSMEM_devtool_atexit_pc)
__nv_reservedSMEM_devtool_atexit_pc:
	.zero		8
	.weak		__nv_reservedSMEM_allocation_mask
	.type		__nv_reservedSMEM_allocation_mask,@object
	.size		__nv_reservedSMEM_allocation_mask,(.L_2 - __nv_reservedSMEM_allocation_mask)
__nv_reservedSMEM_allocation_mask:
	.zero		4
.L_2:


//--------------------- .nv.constant0.matmul_kernel --------------------------
	.section	.nv.constant0.matmul_kernel,"a",@progbits
	.sectionflags	@""
	.align	4
.nv.constant0.matmul_kernel:
	.zero		976


//--------------------- SYMBOLS --------------------------

	.type		.nv.reservedSmem.offset0,@object
	.size		.nv.reservedSmem.offset0,0x4
	.type		.nv.reservedSmem.cap,@object
	.size		.nv.reservedSmem.cap,0x4
